// auto-generated by cutlass_sweep.gemm — config: {"arch": "sm_90", "cluster_m": 1, "cluster_n": 1, "dtype": "fp16", "stages": 4, "tile_k": 32, "tile_m": 256, "tile_n": 256}
#include "cutlass/cutlass.h"
#include "cutlass/gemm/collective/collective_builder.hpp"
#include "cutlass/gemm/device/gemm_universal_adapter.h"
#include "cutlass/gemm/kernel/gemm_universal.hpp"
#include "cutlass/epilogue/collective/collective_builder.hpp"

using ElemA = cutlass::half_t;
using ElemB = cutlass::half_t;
using ElemCD = cutlass::half_t;
using Acc  = float;
using TileShape    = cute::Shape<cute::_256, cute::_256, cute::_32>;
using ClusterShape = cute::Shape<cute::_1, cute::_1, cute::_1>;

using CollectiveEpilogue = typename cutlass::epilogue::collective::CollectiveBuilder<
    cutlass::arch::Sm90, cutlass::arch::OpClassTensorOp,
    TileShape, ClusterShape,
    cutlass::epilogue::collective::EpilogueTileAuto,
    Acc, Acc,
    ElemCD, cutlass::layout::RowMajor, 128 / cutlass::sizeof_bits<ElemCD>::value,
    ElemCD, cutlass::layout::RowMajor, 128 / cutlass::sizeof_bits<ElemCD>::value,
    cutlass::epilogue::collective::EpilogueScheduleAuto
  >::CollectiveOp;

using CollectiveMainloop = typename cutlass::gemm::collective::CollectiveBuilder<
    cutlass::arch::Sm90, cutlass::arch::OpClassTensorOp,
    ElemA, cutlass::layout::RowMajor, 128 / cutlass::sizeof_bits<ElemA>::value,
    ElemB, cutlass::layout::ColumnMajor, 128 / cutlass::sizeof_bits<ElemB>::value,
    Acc,
    TileShape, ClusterShape,
    cutlass::gemm::collective::StageCount<4>,
    cutlass::gemm::collective::KernelScheduleAuto
  >::CollectiveOp;

using GemmKernel = cutlass::gemm::kernel::GemmUniversal<
    cute::Shape<int,int,int,int>,
    CollectiveMainloop,
    CollectiveEpilogue
>;
using Gemm = cutlass::gemm::device::GemmUniversalAdapter<GemmKernel>;

// Force the device kernel symbol into the cubin without needing a host main.
auto* _anchor = &cutlass::device_kernel<GemmKernel>;


// ===== COMPILED SASS (sm_90a) =====

	.target	sm_90a

	.elftype	@"ET_EXEC"


//--------------------- .note.nv.tkinfo           --------------------------
	.section	.note.nv.tkinfo,"",@"SHT_NOTE"
	.sectionflags	@"SHF_NOTE_NV_TKINFO"
	.tkinfo
        /*0018*/ 	.word	0x00000002
        /*0030*/ 	.string	""
        /*0030*/ 	.string	"ptxas"
        /*0030*/ 	.string	"Cuda compilation tools, release 13.0, V13.0.88"
        /*0030*/ 	.string	"Build cuda_13.0.r13.0/compiler.36424714_0"
        /*0030*/ 	.string	"-arch sm_90a -m 64 "



//--------------------- .note.nv.cuinfo           --------------------------
	.section	.note.nv.cuinfo,"",@"SHT_NOTE"
	.sectionflags	@"SHF_NOTE_NV_CUINFO"
        /*0018*/ 	.short	0x0002
        /*001a*/ 	.short	0x005a
        /*001c*/ 	.short	0x0082
	.zero		2


//--------------------- .nv.info                  --------------------------
	.section	.nv.info,"",@"SHT_CUDA_INFO"
	.align	4


	//----- nvinfo : EIATTR_REGCOUNT
	.align		4
        /*0000*/ 	.byte	0x04, 0x2f
        /*0002*/ 	.short	(.L_15 - .L_14)
	.align		4
.L_14:
        /*0004*/ 	.word	index@(_ZN7cutlass13device_kernelINS_4gemm6kernel13GemmUniversalIN4cute5tupleIJiiiiEEENS1_10collective13CollectiveMmaINS1_34MainloopSm90TmaGmmaWarpSpecializedILi4ENS5_IJNS4_1CILi1EEESB_SB_EEENS1_35KernelTmaWarpSpecializedCooperativeEEENS5_IJNSA_ILi256EEESF_NSA_ILi32EEEEEENS_6half_tENS5_IJlSB_lEEESI_SJ_NS4_8TiledMMAINS4_8MMA_AtomIJNS4_4SM904GMMA26MMA_64x256x16_F32F16F16_SSILNSN_5MajorE0ELSP_0ELNSN_7ScaleInE1ELSQ_1EEEEEENS4_6LayoutINS5_IJNSA_ILi2EEESB_SB_EEENS5_IJSB_NSA_ILi0EEESW_EEEEENS5_IJNS4_10UnderscoreESZ_SZ_EEEEENS4_13SM90_TMA_LOADENS4_14ComposedLayoutINS4_7SwizzleILi2ELi4ELi3EEENS4_18smem_ptr_flag_bitsILi16EEENST_INS5_IJNSA_ILi8EEESG_EEENS5_IJSG_SB_EEEEEEEvNS4_8identityES12_S1C_vS1D_EENS_8epilogue10collective6detail29Sm90TmaWarpSpecializedAdapterINS1G_15DefaultEpilogueISI_SJ_SJ_NS1F_6thread17LinearCombinationISI_Li1EffLNS1K_9ScaleType4KindE0ELNS_15FloatRoundStyleE2ESI_EENS1_15EpilogueDefaultEEEEEvvEEEEvNT_6ParamsE)
        /*0008*/ 	.word	0x000000a8


	//----- nvinfo : EIATTR_FRAME_SIZE
	.align		4
.L_15:
        /*000c*/ 	.byte	0x04, 0x11
        /*000e*/ 	.short	(.L_17 - .L_16)
	.align		4
.L_16:
        /*0010*/ 	.word	index@(_ZN7cutlass13device_kernelINS_4gemm6kernel13GemmUniversalIN4cute5tupleIJiiiiEEENS1_10collective13CollectiveMmaINS1_34MainloopSm90TmaGmmaWarpSpecializedILi4ENS5_IJNS4_1CILi1EEESB_SB_EEENS1_35KernelTmaWarpSpecializedCooperativeEEENS5_IJNSA_ILi256EEESF_NSA_ILi32EEEEEENS_6half_tENS5_IJlSB_lEEESI_SJ_NS4_8TiledMMAINS4_8MMA_AtomIJNS4_4SM904GMMA26MMA_64x256x16_F32F16F16_SSILNSN_5MajorE0ELSP_0ELNSN_7ScaleInE1ELSQ_1EEEEEENS4_6LayoutINS5_IJNSA_ILi2EEESB_SB_EEENS5_IJSB_NSA_ILi0EEESW_EEEEENS5_IJNS4_10UnderscoreESZ_SZ_EEEEENS4_13SM90_TMA_LOADENS4_14ComposedLayoutINS4_7SwizzleILi2ELi4ELi3EEENS4_18smem_ptr_flag_bitsILi16EEENST_INS5_IJNSA_ILi8EEESG_EEENS5_IJSG_SB_EEEEEEEvNS4_8identityES12_S1C_vS1D_EENS_8epilogue10collective6detail29Sm90TmaWarpSpecializedAdapterINS1G_15DefaultEpilogueISI_SJ_SJ_NS1F_6thread17LinearCombinationISI_Li1EffLNS1K_9ScaleType4KindE0ELNS_15FloatRoundStyleE2ESI_EENS1_15EpilogueDefaultEEEEEvvEEEEvNT_6ParamsE)
        /*0014*/ 	.word	0x000004c0


	//----- nvinfo : EIATTR_MIN_STACK_SIZE
	.align		4
.L_17:
        /*0018*/ 	.byte	0x04, 0x12
        /*001a*/ 	.short	(.L_19 - .L_18)
	.align		4
.L_18:
        /*001c*/ 	.word	index@(_ZN7cutlass13device_kernelINS_4gemm6kernel13GemmUniversalIN4cute5tupleIJiiiiEEENS1_10collective13CollectiveMmaINS1_34MainloopSm90TmaGmmaWarpSpecializedILi4ENS5_IJNS4_1CILi1EEESB_SB_EEENS1_35KernelTmaWarpSpecializedCooperativeEEENS5_IJNSA_ILi256EEESF_NSA_ILi32EEEEEENS_6half_tENS5_IJlSB_lEEESI_SJ_NS4_8TiledMMAINS4_8MMA_AtomIJNS4_4SM904GMMA26MMA_64x256x16_F32F16F16_SSILNSN_5MajorE0ELSP_0ELNSN_7ScaleInE1ELSQ_1EEEEEENS4_6LayoutINS5_IJNSA_ILi2EEESB_SB_EEENS5_IJSB_NSA_ILi0EEESW_EEEEENS5_IJNS4_10UnderscoreESZ_SZ_EEEEENS4_13SM90_TMA_LOADENS4_14ComposedLayoutINS4_7SwizzleILi2ELi4ELi3EEENS4_18smem_ptr_flag_bitsILi16EEENST_INS5_IJNSA_ILi8EEESG_EEENS5_IJSG_SB_EEEEEEEvNS4_8identityES12_S1C_vS1D_EENS_8epilogue10collective6detail29Sm90TmaWarpSpecializedAdapterINS1G_15DefaultEpilogueISI_SJ_SJ_NS1F_6thread17LinearCombinationISI_Li1EffLNS1K_9ScaleType4KindE0ELNS_15FloatRoundStyleE2ESI_EENS1_15EpilogueDefaultEEEEEvvEEEEvNT_6ParamsE)
        /*0020*/ 	.word	0x000004c0
.L_19:


//--------------------- .nv.compat                --------------------------
	.section	.nv.compat,"",@"SHT_CUDA_COMPAT_INFO"
	.align	4
        /*0000*/ 	.byte	0x02, 0x09, 0x01, 0x00, 0x02, 0x02, 0x04, 0x00, 0x02, 0x05, 0x05, 0x00, 0x03, 0x07, 0x01, 0x01
        /*0010*/ 	.byte	0x02, 0x03, 0x01, 0x00, 0x02, 0x06, 0x01, 0x00, 0x04, 0x0b, 0x08, 0x00, 0x00, 0x00, 0x00, 0x00
        /*0020*/ 	.byte	0x00, 0x00, 0x00, 0x00


//--------------------- .nv.info._ZN7cutlass13device_kernelINS_4gemm6kernel13GemmUniversalIN4cute5tupleIJiiiiEEENS1_10collective13CollectiveMmaINS1_34MainloopSm90TmaGmmaWarpSpecializedILi4ENS5_IJNS4_1CILi1EEESB_SB_EEENS1_35KernelTmaWarpSpecializedCooperativeEEENS5_IJNSA_ILi256EEESF_NSA_ILi32EEEEEENS_6half_tENS5_IJlSB_lEEESI_SJ_NS4_8TiledMMAINS4_8MMA_AtomIJNS4_4SM904GMMA26MMA_64x256x16_F32F16F16_SSILNSN_5MajorE0ELSP_0ELNSN_7ScaleInE1ELSQ_1EEEEEENS4_6LayoutINS5_IJNSA_ILi2EEESB_SB_EEENS5_IJSB_NSA_ILi0EEESW_EEEEENS5_IJNS4_10UnderscoreESZ_SZ_EEEEENS4_13SM90_TMA_LOADENS4_14ComposedLayoutINS4_7SwizzleILi2ELi4ELi3EEENS4_18smem_ptr_flag_bitsILi16EEENST_INS5_IJNSA_ILi8EEESG_EEENS5_IJSG_SB_EEEEEEEvNS4_8identityES12_S1C_vS1D_EENS_8epilogue10collective6detail29Sm90TmaWarpSpecializedAdapterINS1G_15DefaultEpilogueISI_SJ_SJ_NS1F_6thread17LinearCombinationISI_Li1EffLNS1K_9ScaleType4KindE0ELNS_15FloatRoundStyleE2ESI_EENS1_15EpilogueDefaultEEEEEvvEEEEvNT_6ParamsE --------------------------
	.section	.nv.info._ZN7cutlass13device_kernelINS_4gemm6kernel13GemmUniversalIN4cute5tupleIJiiiiEEENS1_10collective13CollectiveMmaINS1_34MainloopSm90TmaGmmaWarpSpecializedILi4ENS5_IJNS4_1CILi1EEESB_SB_EEENS1_35KernelTmaWarpSpecializedCooperativeEEENS5_IJNSA_ILi256EEESF_NSA_ILi32EEEEEENS_6half_tENS5_IJlSB_lEEESI_SJ_NS4_8TiledMMAINS4_8MMA_AtomIJNS4_4SM904GMMA26MMA_64x256x16_F32F16F16_SSILNSN_5MajorE0ELSP_0ELNSN_7ScaleInE1ELSQ_1EEEEEENS4_6LayoutINS5_IJNSA_ILi2EEESB_SB_EEENS5_IJSB_NSA_ILi0EEESW_EEEEENS5_IJNS4_10UnderscoreESZ_SZ_EEEEENS4_13SM90_TMA_LOADENS4_14ComposedLayoutINS4_7SwizzleILi2ELi4ELi3EEENS4_18smem_ptr_flag_bitsILi16EEENST_INS5_IJNSA_ILi8EEESG_EEENS5_IJSG_SB_EEEEEEEvNS4_8identityES12_S1C_vS1D_EENS_8epilogue10collective6detail29Sm90TmaWarpSpecializedAdapterINS1G_15DefaultEpilogueISI_SJ_SJ_NS1F_6thread17LinearCombinationISI_Li1EffLNS1K_9ScaleType4KindE0ELNS_15FloatRoundStyleE2ESI_EENS1_15EpilogueDefaultEEEEEvvEEEEvNT_6ParamsE,"",@"SHT_CUDA_INFO"
	.sectionflags	@""
	.align	4


	//----- nvinfo : EIATTR_CUDA_API_VERSION
	.align		4
        /*0000*/ 	.byte	0x04, 0x37
        /*0002*/ 	.short	(.L_21 - .L_20)
.L_20:
        /*0004*/ 	.word	0x00000082


	//----- nvinfo : EIATTR_KPARAM_INFO
	.align		4
.L_21:
        /*0008*/ 	.byte	0x04, 0x17
        /*000a*/ 	.short	(.L_23 - .L_22)
.L_22:
        /*000c*/ 	.word	0x00000000
        /*0010*/ 	.short	0x0000
        /*0012*/ 	.short	0x0070
        /*0014*/ 	.byte	0x00, 0xf0, 0x01, 0x10


	//----- nvinfo : EIATTR_SPARSE_MMA_MASK
	.align		4
.L_23:
        /*0018*/ 	.byte	0x03, 0x50
        /*001a*/ 	.short	0x0000


	//----- nvinfo : EIATTR_MAXREG_COUNT
	.align		4
        /*001c*/ 	.byte	0x03, 0x1b
        /*001e*/ 	.short	0x00a8


	//----- nvinfo : EIATTR_NUM_BARRIERS
	.align		4
        /*0020*/ 	.byte	0x02, 0x4c
        /*0022*/ 	.byte	0x01
	.zero		1


	//----- nvinfo : EIATTR_EXTERNS
	.align		4
        /*0024*/ 	.byte	0x04, 0x0f
        /*0026*/ 	.short	(.L_25 - .L_24)


	//   ....[0]....
	.align		4
.L_24:
        /*0028*/ 	.word	index@(__assertfail)


	//----- nvinfo : EIATTR_ANNOTATIONS
	.align		4
.L_25:
        /*002c*/ 	.byte	0x04, 0x55
        /*002e*/ 	.short	(.L_27 - .L_26)


	//   ....[0]....
.L_26:
        /*0030*/ 	.word	0x00000001
        /*0034*/ 	.byte	0x90, 0x06, 0x00, 0x00, 0x01, 0x00, 0x00, 0x00, 0xb0, 0x06, 0x00, 0x00, 0x01, 0x00, 0x00, 0x00
        /* <DEDUP_REMOVED lines=377> */
        /*17d4*/ 	.byte	0x00, 0x6d, 0x01, 0x00


	//----- nvinfo : EIATTR_MERCURY_ISA_VERSION
	.align		4
.L_27:
        /*17d8*/ 	.byte	0x03, 0x5f
        /*17da*/ 	.short	0x0101


	//----- nvinfo : EIATTR_INT_WARP_WIDE_INSTR_OFFSETS
	.align		4
        /*17dc*/ 	.byte	0x04, 0x31
        /*17de*/ 	.short	(.L_29 - .L_28)


	//   ....[0]....
.L_28:
        /*17e0*/ 	.word	0x00000500


	//   ....[1]....
        /*17e4*/ 	.word	0x00000510


	//   ....[2]....
        /*17e8*/ 	.word	0x000005a0


	//----- nvinfo : EIATTR_COOP_GROUP_MASK_REGIDS
	.align		4
.L_29:
        /*17ec*/ 	.byte	0x04, 0x29
        /*17ee*/ 	.short	(.L_31 - .L_30)


	//   ....[0]....
.L_30:
        /*17f0*/ 	.word	0xffffffff


	//   ....[1]....
        /*17f4*/ 	.word	0xffffffff


	//   ....[2]....
        /*17f8*/ 	.word	0xffffffff


	//   ....[3]....
        /*17fc*/ 	.word	0xffffffff


	//   ....[4]....
        /*1800*/ 	.word	0xffffffff


	//----- nvinfo : EIATTR_COOP_GROUP_INSTR_OFFSETS
	.align		4
.L_31:
        /*1804*/ 	.byte	0x04, 0x28
        /*1806*/ 	.short	(.L_33 - .L_32)


	//   ....[0]....
.L_32:
        /*1808*/ 	.word	0x00000070


	//   ....[1]....
        /*180c*/ 	.word	0x00000080


	//   ....[2]....
        /*1810*/ 	.word	0x000001a0


	//   ....[3]....
        /*1814*/ 	.word	0x000003b0


	//   ....[4]....
        /*1818*/ 	.word	0x00001170


	//----- nvinfo : EIATTR_REG_RECONFIG
	.align		4
.L_33:
        /*181c*/ 	.byte	0x01, 0x54
	.zero		2


	//----- nvinfo : EIATTR_SYSCALL_OFFSETS
	.align		4
        /*1820*/ 	.byte	0x04, 0x46
        /*1822*/ 	.short	(.L_35 - .L_34)


	//   ....[0]....
.L_34:
        /*1824*/ 	.word	0x00001320


	//----- nvinfo : EIATTR_MBARRIER_INSTR_OFFSETS
	.align		4
.L_35:
        /*1828*/ 	.byte	0x04, 0x39
        /*182a*/ 	.short	(.L_37 - .L_36)


	//   ....[0]....
.L_36:
        /*182c*/ 	.word	0x00000320
        /*1830*/ 	.word	0x000000ff
        /*1834*/ 	.word	0x00000000
        /*1838*/ 	.short	0x0100
        /*183a*/ 	.byte	0x08
	.zero		1


	//   ....[1]....
        /*183c*/ 	.word	0x00000330
        /*1840*/ 	.word	0x000000ff
        /*1844*/ 	.word	0x00000020
        /*1848*/ 	.short	0x0100
        /*184a*/ 	.byte	0x08
	.zero		1


	//   ....[2]....
        /*184c*/ 	.word	0x00000340
        /*1850*/ 	.word	0x000000ff
        /*1854*/ 	.word	0x00000008
        /*1858*/ 	.short	0x0100
        /*185a*/ 	.byte	0x08
	.zero		1


	//   ....[3]....
        /*185c*/ 	.word	0x00000350
        /*1860*/ 	.word	0x000000ff
        /*1864*/ 	.word	0x00000028
        /*1868*/ 	.short	0x0100
        /*186a*/ 	.byte	0x08
	.zero		1


	//   ....[4]....
        /*186c*/ 	.word	0x00000360
        /*1870*/ 	.word	0x000000ff
        /*1874*/ 	.word	0x00000010
        /*1878*/ 	.short	0x0100
        /*187a*/ 	.byte	0x08
	.zero		1


	//   ....[5]....
        /*187c*/ 	.word	0x00000370
        /*1880*/ 	.word	0x000000ff
        /*1884*/ 	.word	0x00000030
        /*1888*/ 	.short	0x0100
        /*188a*/ 	.byte	0x08
	.zero		1


	//   ....[6]....
        /*188c*/ 	.word	0x00000380
        /*1890*/ 	.word	0x000000ff
        /*1894*/ 	.word	0x00000018
        /*1898*/ 	.short	0x0100
        /*189a*/ 	.byte	0x08
	.zero		1


	//   ....[7]....
        /*189c*/ 	.word	0x00000390
        /*18a0*/ 	.word	0x000000ff
        /*18a4*/ 	.word	0x00000038
        /*18a8*/ 	.short	0x0100
        /*18aa*/ 	.byte	0x08
	.zero		1


	//   ....[8]....
        /*18ac*/ 	.word	0x00000620
        /*18b0*/ 	.word	0x000000ff
        /*18b4*/ 	.word	0x00000050
        /*18b8*/ 	.short	0x0100
        /*18ba*/ 	.byte	0x10
	.zero		1


	//   ....[9]....
        /*18bc*/ 	.word	0x000006c0
        /*18c0*/ 	.word	0x000000ff
        /*18c4*/ 	.word	0x00000058
        /*18c8*/ 	.short	0x0100
        /*18ca*/ 	.byte	0x10
	.zero		1


	//   ....[10]....
        /*18cc*/ 	.word	0x000013c0
        /*18d0*/ 	.word	0x00000003
        /*18d4*/ 	.word	0x00000000
        /*18d8*/ 	.short	0x010a
        /*18da*/ 	.byte	0x3f
	.zero		1


	//   ....[11]....
        /*18dc*/ 	.word	0x00001400
        /*18e0*/ 	.word	0x00000003
        /*18e4*/ 	.word	0x00000000
        /*18e8*/ 	.short	0x010a
        /*18ea*/ 	.byte	0x3f
	.zero		1


	//   ....[12]....
        /*18ec*/ 	.word	0x000029a0
        /*18f0*/ 	.word	0x000000ff
        /*18f4*/ 	.word	0x00000000
        /*18f8*/ 	.short	0x010a
        /*18fa*/ 	.byte	0x04
	.zero		1


	//   ....[13]....
        /*18fc*/ 	.word	0x000029e0
        /*1900*/ 	.word	0x000000ff
        /*1904*/ 	.word	0x00000000
        /*1908*/ 	.short	0x010a
        /*190a*/ 	.byte	0x04
	.zero		1


	//   ....[14]....
        /*190c*/ 	.word	0x00004a20
        /*1910*/ 	.word	0x000000ff
        /*1914*/ 	.word	0x00000000
        /*1918*/ 	.short	0x0101
        /*191a*/ 	.byte	0x04
	.zero		1


	//   ....[15]....
        /*191c*/ 	.word	0x00004c10
        /*1920*/ 	.word	0x000000ff
        /*1924*/ 	.word	0x00000000
        /*1928*/ 	.short	0x0101
        /*192a*/ 	.byte	0x04
	.zero		1


	//   ....[16]....
        /*192c*/ 	.word	0x000168b0
        /*1930*/ 	.word	0x0000000a
        /*1934*/ 	.word	0x00000020
        /*1938*/ 	.short	0x010a
        /*193a*/ 	.byte	0x3f
	.zero		1


	//   ....[17]....
        /*193c*/ 	.word	0x00016c40
        /*1940*/ 	.word	0x00000002
        /*1944*/ 	.word	0x00000058
        /*1948*/ 	.short	0x0101
        /*194a*/ 	.byte	0x3f
	.zero		1


	//   ....[18]....
        /*194c*/ 	.word	0x00017400
        /*1950*/ 	.word	0x00000005
        /*1954*/ 	.word	0x00000000
        /*1958*/ 	.short	0x010a
        /*195a*/ 	.byte	0x3f
	.zero		1


	//   ....[19]....
        /*195c*/ 	.word	0x00017490
        /*1960*/ 	.word	0x00000007
        /*1964*/ 	.word	0x00000000
        /*1968*/ 	.short	0x010a
        /*196a*/ 	.byte	0x3f
	.zero		1


	//   ....[20]....
        /*196c*/ 	.word	0x00017520
        /*1970*/ 	.word	0x00000007
        /*1974*/ 	.word	0x00000000
        /*1978*/ 	.short	0x010a
        /*197a*/ 	.byte	0x3f
	.zero		1


	//   ....[21]....
        /*197c*/ 	.word	0x000175b0
        /*1980*/ 	.word	0x00000003
        /*1984*/ 	.word	0x00000000
        /*1988*/ 	.short	0x010a
        /*198a*/ 	.byte	0x3f
	.zero		1


	//   ....[22]....
        /*198c*/ 	.word	0x00017610
        /*1990*/ 	.word	0x00000003
        /*1994*/ 	.word	0x00000000
        /*1998*/ 	.short	0x010a
        /*199a*/ 	.byte	0x3f
	.zero		1


	//   ....[23]....
        /*199c*/ 	.word	0x00017670
        /*19a0*/ 	.word	0x00000005
        /*19a4*/ 	.word	0x00000000
        /*19a8*/ 	.short	0x010a
        /*19aa*/ 	.byte	0x3f
	.zero		1


	//   ....[24]....
        /*19ac*/ 	.word	0x00017740
        /*19b0*/ 	.word	0x0000000a
        /*19b4*/ 	.word	0x00000020
        /*19b8*/ 	.short	0x010a
        /*19ba*/ 	.byte	0x3f
	.zero		1


	//   ....[25]....
        /*19bc*/ 	.word	0x00017810
        /*19c0*/ 	.word	0x00000005
        /*19c4*/ 	.word	0x00000000
        /*19c8*/ 	.short	0x010a
        /*19ca*/ 	.byte	0x3f
	.zero		1


	//   ....[26]....
        /*19cc*/ 	.word	0x00017860
        /*19d0*/ 	.word	0x00000007
        /*19d4*/ 	.word	0x00000000
        /*19d8*/ 	.short	0x010a
        /*19da*/ 	.byte	0x3f
	.zero		1


	//   ....[27]....
        /*19dc*/ 	.word	0x000178b0
        /*19e0*/ 	.word	0x00000007
        /*19e4*/ 	.word	0x00000000
        /*19e8*/ 	.short	0x010a
        /*19ea*/ 	.byte	0x3f
	.zero		1


	//----- nvinfo : EIATTR_NUM_MBARRIERS
	.align		4
.L_37:
        /*19ec*/ 	.byte	0x03, 0x38
        /*19ee*/ 	.short	0x000a


	//----- nvinfo : EIATTR_EXIT_INSTR_OFFSETS
	.align		4
        /*19f0*/ 	.byte	0x04, 0x1c
        /*19f2*/ 	.short	(.L_39 - .L_38)


	//   ....[0]....
.L_38:
        /*19f4*/ 	.word	0x00000720


	//   ....[1]....
        /*19f8*/ 	.word	0x00001090


	//   ....[2]....
        /*19fc*/ 	.word	0x00015e30


	//   ....[3]....
        /*1a00*/ 	.word	0x00016540


	//   ....[4]....
        /*1a04*/ 	.word	0x00017600


	//----- nvinfo : EIATTR_MAX_THREADS
	.align		4
.L_39:
        /*1a08*/ 	.byte	0x04, 0x05
        /*1a0a*/ 	.short	(.L_41 - .L_40)
.L_40:
        /*1a0c*/ 	.word	0x00000180
        /*1a10*/ 	.word	0x00000001
        /*1a14*/ 	.word	0x00000001


	//----- nvinfo : EIATTR_CRS_STACK_SIZE
	.align		4
.L_41:
        /*1a18*/ 	.byte	0x04, 0x1e
        /*1a1a*/ 	.short	(.L_43 - .L_42)
.L_42:
        /*1a1c*/ 	.word	0x00000000


	//----- nvinfo : EIATTR_CBANK_PARAM_SIZE
	.align		4
.L_43:
        /*1a20*/ 	.byte	0x03, 0x19
        /*1a22*/ 	.short	0x0470


	//----- nvinfo : EIATTR_PARAM_CBANK
	.align		4
        /*1a24*/ 	.byte	0x04, 0x0a
        /*1a26*/ 	.short	(.L_45 - .L_44)
	.align		4
.L_44:
        /*1a28*/ 	.word	index@(.nv.constant0._ZN7cutlass13device_kernelINS_4gemm6kernel13GemmUniversalIN4cute5tupleIJiiiiEEENS1_10collective13CollectiveMmaINS1_34MainloopSm90TmaGmmaWarpSpecializedILi4ENS5_IJNS4_1CILi1EEESB_SB_EEENS1_35KernelTmaWarpSpecializedCooperativeEEENS5_IJNSA_ILi256EEESF_NSA_ILi32EEEEEENS_6half_tENS5_IJlSB_lEEESI_SJ_NS4_8TiledMMAINS4_8MMA_AtomIJNS4_4SM904GMMA26MMA_64x256x16_F32F16F16_SSILNSN_5MajorE0ELSP_0ELNSN_7ScaleInE1ELSQ_1EEEEEENS4_6LayoutINS5_IJNSA_ILi2EEESB_SB_EEENS5_IJSB_NSA_ILi0EEESW_EEEEENS5_IJNS4_10UnderscoreESZ_SZ_EEEEENS4_13SM90_TMA_LOADENS4_14ComposedLayoutINS4_7SwizzleILi2ELi4ELi3EEENS4_18smem_ptr_flag_bitsILi16EEENST_INS5_IJNSA_ILi8EEESG_EEENS5_IJSG_SB_EEEEEEEvNS4_8identityES12_S1C_vS1D_EENS_8epilogue10collective6detail29Sm90TmaWarpSpecializedAdapterINS1G_15DefaultEpilogueISI_SJ_SJ_NS1F_6thread17LinearCombinationISI_Li1EffLNS1K_9ScaleType4KindE0ELNS_15FloatRoundStyleE2ESI_EENS1_15EpilogueDefaultEEEEEvvEEEEvNT_6ParamsE)
        /*1a2c*/ 	.short	0x0210
        /*1a2e*/ 	.short	0x0470


	//----- nvinfo : EIATTR_SW_WAR
	.align		4
.L_45:
        /*1a30*/ 	.byte	0x04, 0x36
        /*1a32*/ 	.short	(.L_47 - .L_46)
.L_46:
        /*1a34*/ 	.word	0x00000008
.L_47:


//--------------------- .nv.callgraph             --------------------------
	.section	.nv.callgraph,"",@"SHT_CUDA_CALLGRAPH"
	.align	4
	.sectionentsize	8
	.align		4
        /*0000*/ 	.word	0x00000000
	.align		4
        /*0004*/ 	.word	0xffffffff
	.align		4
        /*0008*/ 	.word	index@(_ZN7cutlass13device_kernelINS_4gemm6kernel13GemmUniversalIN4cute5tupleIJiiiiEEENS1_10collective13CollectiveMmaINS1_34MainloopSm90TmaGmmaWarpSpecializedILi4ENS5_IJNS4_1CILi1EEESB_SB_EEENS1_35KernelTmaWarpSpecializedCooperativeEEENS5_IJNSA_ILi256EEESF_NSA_ILi32EEEEEENS_6half_tENS5_IJlSB_lEEESI_SJ_NS4_8TiledMMAINS4_8MMA_AtomIJNS4_4SM904GMMA26MMA_64x256x16_F32F16F16_SSILNSN_5MajorE0ELSP_0ELNSN_7ScaleInE1ELSQ_1EEEEEENS4_6LayoutINS5_IJNSA_ILi2EEESB_SB_EEENS5_IJSB_NSA_ILi0EEESW_EEEEENS5_IJNS4_10UnderscoreESZ_SZ_EEEEENS4_13SM90_TMA_LOADENS4_14ComposedLayoutINS4_7SwizzleILi2ELi4ELi3EEENS4_18smem_ptr_flag_bitsILi16EEENST_INS5_IJNSA_ILi8EEESG_EEENS5_IJSG_SB_EEEEEEEvNS4_8identityES12_S1C_vS1D_EENS_8epilogue10collective6detail29Sm90TmaWarpSpecializedAdapterINS1G_15DefaultEpilogueISI_SJ_SJ_NS1F_6thread17LinearCombinationISI_Li1EffLNS1K_9ScaleType4KindE0ELNS_15FloatRoundStyleE2ESI_EENS1_15EpilogueDefaultEEEEEvvEEEEvNT_6ParamsE)
	.align		4
        /*000c*/ 	.word	index@(__assertfail)
	.align		4
        /*0010*/ 	.word	0x00000000
	.align		4
        /*0014*/ 	.word	0xfffffffe
	.align		4
        /*0018*/ 	.word	0x00000000
	.align		4
        /*001c*/ 	.word	0xfffffffd
	.align		4
        /*0020*/ 	.word	0x00000000
	.align		4
        /*0024*/ 	.word	0xfffffffc


//--------------------- .nv.constant4             --------------------------
	.section	.nv.constant4,"a",@progbits
	.align	8
	.align		8
.nv.constant4:
        /*0000*/ 	.dword	__assertfail
	.align		8
        /*0008*/ 	.dword	__unnamed_1
	.align		8
        /*0010*/ 	.dword	_ZN39_INTERNAL_4c5fb7e0_4_k_cu_75b03f17_30754cuda3std3__45__cpo5beginE
	.align		8
        /*0018*/ 	.dword	_ZN39_INTERNAL_4c5fb7e0_4_k_cu_75b03f17_30754cuda3std3__45__cpo3endE
	.align		8
        /*0020*/ 	.dword	_ZN39_INTERNAL_4c5fb7e0_4_k_cu_75b03f17_30754cuda3std3__45__cpo6cbeginE
	.align		8
        /*0028*/ 	.dword	_ZN39_INTERNAL_4c5fb7e0_4_k_cu_75b03f17_30754cuda3std3__45__cpo4cendE
	.align		8
        /*0030*/ 	.dword	_ZN39_INTERNAL_4c5fb7e0_4_k_cu_75b03f17_30754cuda3std3__441_GLOBAL__N__4c5fb7e0_4_k_cu_75b03f17_30756ignoreE
	.align		8
        /*0038*/ 	.dword	_ZN39_INTERNAL_4c5fb7e0_4_k_cu_75b03f17_30754cuda3std3__419piecewise_constructE
	.align		8
        /*0040*/ 	.dword	_ZN39_INTERNAL_4c5fb7e0_4_k_cu_75b03f17_30754cuda3std3__48in_placeE
	.align		8
        /*0048*/ 	.dword	_ZN39_INTERNAL_4c5fb7e0_4_k_cu_75b03f17_30754cuda3std6ranges3__45__cpo4swapE
	.align		8
        /*0050*/ 	.dword	_ZN39_INTERNAL_4c5fb7e0_4_k_cu_75b03f17_30754cuda3std6ranges3__45__cpo9iter_moveE
	.align		8
        /*0058*/ 	.dword	_ZN39_INTERNAL_4c5fb7e0_4_k_cu_75b03f17_30754cute7productE
	.align		8
        /*0060*/ 	.dword	_ZN39_INTERNAL_4c5fb7e0_4_k_cu_75b03f17_30754cute1_E
	.align		8
        /*0068*/ 	.dword	$str$22
	.align		8
        /*0070*/ 	.dword	$str$23


//--------------------- .text._ZN7cutlass13device_kernelINS_4gemm6kernel13GemmUniversalIN4cute5tupleIJiiiiEEENS1_10collective13CollectiveMmaINS1_34MainloopSm90TmaGmmaWarpSpecializedILi4ENS5_IJNS4_1CILi1EEESB_SB_EEENS1_35KernelTmaWarpSpecializedCooperativeEEENS5_IJNSA_ILi256EEESF_NSA_ILi32EEEEEENS_6half_tENS5_IJlSB_lEEESI_SJ_NS4_8TiledMMAINS4_8MMA_AtomIJNS4_4SM904GMMA26MMA_64x256x16_F32F16F16_SSILNSN_5MajorE0ELSP_0ELNSN_7ScaleInE1ELSQ_1EEEEEENS4_6LayoutINS5_IJNSA_ILi2EEESB_SB_EEENS5_IJSB_NSA_ILi0EEESW_EEEEENS5_IJNS4_10UnderscoreESZ_SZ_EEEEENS4_13SM90_TMA_LOADENS4_14ComposedLayoutINS4_7SwizzleILi2ELi4ELi3EEENS4_18smem_ptr_flag_bitsILi16EEENST_INS5_IJNSA_ILi8EEESG_EEENS5_IJSG_SB_EEEEEEEvNS4_8identityES12_S1C_vS1D_EENS_8epilogue10collective6detail29Sm90TmaWarpSpecializedAdapterINS1G_15DefaultEpilogueISI_SJ_SJ_NS1F_6thread17LinearCombinationISI_Li1EffLNS1K_9ScaleType4KindE0ELNS_15FloatRoundStyleE2ESI_EENS1_15EpilogueDefaultEEEEEvvEEEEvNT_6ParamsE --------------------------
	.section	.text._ZN7cutlass13device_kernelINS_4gemm6kernel13GemmUniversalIN4cute5tupleIJiiiiEEENS1_10collective13CollectiveMmaINS1_34MainloopSm90TmaGmmaWarpSpecializedILi4ENS5_IJNS4_1CILi1EEESB_SB_EEENS1_35KernelTmaWarpSpecializedCooperativeEEENS5_IJNSA_ILi256EEESF_NSA_ILi32EEEEEENS_6half_tENS5_IJlSB_lEEESI_SJ_NS4_8TiledMMAINS4_8MMA_AtomIJNS4_4SM904GMMA26MMA_64x256x16_F32F16F16_SSILNSN_5MajorE0ELSP_0ELNSN_7ScaleInE1ELSQ_1EEEEEENS4_6LayoutINS5_IJNSA_ILi2EEESB_SB_EEENS5_IJSB_NSA_ILi0EEESW_EEEEENS5_IJNS4_10UnderscoreESZ_SZ_EEEEENS4_13SM90_TMA_LOADENS4_14ComposedLayoutINS4_7SwizzleILi2ELi4ELi3EEENS4_18smem_ptr_flag_bitsILi16EEENST_INS5_IJNSA_ILi8EEESG_EEENS5_IJSG_SB_EEEEEEEvNS4_8identityES12_S1C_vS1D_EENS_8epilogue10collective6detail29Sm90TmaWarpSpecializedAdapterINS1G_15DefaultEpilogueISI_SJ_SJ_NS1F_6thread17LinearCombinationISI_Li1EffLNS1K_9ScaleType4KindE0ELNS_15FloatRoundStyleE2ESI_EENS1_15EpilogueDefaultEEEEEvvEEEEvNT_6ParamsE,"ax",@progbits
	.align	128
.text._ZN7cutlass13device_kernelINS_4gemm6kernel13GemmUniversalIN4cute5tupleIJiiiiEEENS1_10collective13CollectiveMmaINS1_34MainloopSm90TmaGmmaWarpSpecializedILi4ENS5_IJNS4_1CILi1EEESB_SB_EEENS1_35KernelTmaWarpSpecializedCooperativeEEENS5_IJNSA_ILi256EEESF_NSA_ILi32EEEEEENS_6half_tENS5_IJlSB_lEEESI_SJ_NS4_8TiledMMAINS4_8MMA_AtomIJNS4_4SM904GMMA26MMA_64x256x16_F32F16F16_SSILNSN_5MajorE0ELSP_0ELNSN_7ScaleInE1ELSQ_1EEEEEENS4_6LayoutINS5_IJNSA_ILi2EEESB_SB_EEENS5_IJSB_NSA_ILi0EEESW_EEEEENS5_IJNS4_10UnderscoreESZ_SZ_EEEEENS4_13SM90_TMA_LOADENS4_14ComposedLayoutINS4_7SwizzleILi2ELi4ELi3EEENS4_18smem_ptr_flag_bitsILi16EEENST_INS5_IJNSA_ILi8EEESG_EEENS5_IJSG_SB_EEEEEEEvNS4_8identityES12_S1C_vS1D_EENS_8epilogue10collective6detail29Sm90TmaWarpSpecializedAdapterINS1G_15DefaultEpilogueISI_SJ_SJ_NS1F_6thread17LinearCombinationISI_Li1EffLNS1K_9ScaleType4KindE0ELNS_15FloatRoundStyleE2ESI_EENS1_15EpilogueDefaultEEEEEvvEEEEvNT_6ParamsE:
        .type           _ZN7cutlass13device_kernelINS_4gemm6kernel13GemmUniversalIN4cute5tupleIJiiiiEEENS1_10collective13CollectiveMmaINS1_34MainloopSm90TmaGmmaWarpSpecializedILi4ENS5_IJNS4_1CILi1EEESB_SB_EEENS1_35KernelTmaWarpSpecializedCooperativeEEENS5_IJNSA_ILi256EEESF_NSA_ILi32EEEEEENS_6half_tENS5_IJlSB_lEEESI_SJ_NS4_8TiledMMAINS4_8MMA_AtomIJNS4_4SM904GMMA26MMA_64x256x16_F32F16F16_SSILNSN_5MajorE0ELSP_0ELNSN_7ScaleInE1ELSQ_1EEEEEENS4_6LayoutINS5_IJNSA_ILi2EEESB_SB_EEENS5_IJSB_NSA_ILi0EEESW_EEEEENS5_IJNS4_10UnderscoreESZ_SZ_EEEEENS4_13SM90_TMA_LOADENS4_14ComposedLayoutINS4_7SwizzleILi2ELi4ELi3EEENS4_18smem_ptr_flag_bitsILi16EEENST_INS5_IJNSA_ILi8EEESG_EEENS5_IJSG_SB_EEEEEEEvNS4_8identityES12_S1C_vS1D_EENS_8epilogue10collective6detail29Sm90TmaWarpSpecializedAdapterINS1G_15DefaultEpilogueISI_SJ_SJ_NS1F_6thread17LinearCombinationISI_Li1EffLNS1K_9ScaleType4KindE0ELNS_15FloatRoundStyleE2ESI_EENS1_15EpilogueDefaultEEEEEvvEEEEvNT_6ParamsE,@function
        .size           _ZN7cutlass13device_kernelINS_4gemm6kernel13GemmUniversalIN4cute5tupleIJiiiiEEENS1_10collective13CollectiveMmaINS1_34MainloopSm90TmaGmmaWarpSpecializedILi4ENS5_IJNS4_1CILi1EEESB_SB_EEENS1_35KernelTmaWarpSpecializedCooperativeEEENS5_IJNSA_ILi256EEESF_NSA_ILi32EEEEEENS_6half_tENS5_IJlSB_lEEESI_SJ_NS4_8TiledMMAINS4_8MMA_AtomIJNS4_4SM904GMMA26MMA_64x256x16_F32F16F16_SSILNSN_5MajorE0ELSP_0ELNSN_7ScaleInE1ELSQ_1EEEEEENS4_6LayoutINS5_IJNSA_ILi2EEESB_SB_EEENS5_IJSB_NSA_ILi0EEESW_EEEEENS5_IJNS4_10UnderscoreESZ_SZ_EEEEENS4_13SM90_TMA_LOADENS4_14ComposedLayoutINS4_7SwizzleILi2ELi4ELi3EEENS4_18smem_ptr_flag_bitsILi16EEENST_INS5_IJNSA_ILi8EEESG_EEENS5_IJSG_SB_EEEEEEEvNS4_8identityES12_S1C_vS1D_EENS_8epilogue10collective6detail29Sm90TmaWarpSpecializedAdapterINS1G_15DefaultEpilogueISI_SJ_SJ_NS1F_6thread17LinearCombinationISI_Li1EffLNS1K_9ScaleType4KindE0ELNS_15FloatRoundStyleE2ESI_EENS1_15EpilogueDefaultEEEEEvvEEEEvNT_6ParamsE,(.L_x_576 - _ZN7cutlass13device_kernelINS_4gemm6kernel13GemmUniversalIN4cute5tupleIJiiiiEEENS1_10collective13CollectiveMmaINS1_34MainloopSm90TmaGmmaWarpSpecializedILi4ENS5_IJNS4_1CILi1EEESB_SB_EEENS1_35KernelTmaWarpSpecializedCooperativeEEENS5_IJNSA_ILi256EEESF_NSA_ILi32EEEEEENS_6half_tENS5_IJlSB_lEEESI_SJ_NS4_8TiledMMAINS4_8MMA_AtomIJNS4_4SM904GMMA26MMA_64x256x16_F32F16F16_SSILNSN_5MajorE0ELSP_0ELNSN_7ScaleInE1ELSQ_1EEEEEENS4_6LayoutINS5_IJNSA_ILi2EEESB_SB_EEENS5_IJSB_NSA_ILi0EEESW_EEEEENS5_IJNS4_10UnderscoreESZ_SZ_EEEEENS4_13SM90_TMA_LOADENS4_14ComposedLayoutINS4_7SwizzleILi2ELi4ELi3EEENS4_18smem_ptr_flag_bitsILi16EEENST_INS5_IJNSA_ILi8EEESG_EEENS5_IJSG_SB_EEEEEEEvNS4_8identityES12_S1C_vS1D_EENS_8epilogue10collective6detail29Sm90TmaWarpSpecializedAdapterINS1G_15DefaultEpilogueISI_SJ_SJ_NS1F_6thread17LinearCombinationISI_Li1EffLNS1K_9ScaleType4KindE0ELNS_15FloatRoundStyleE2ESI_EENS1_15EpilogueDefaultEEEEEvvEEEEvNT_6ParamsE)
        .other          _ZN7cutlass13device_kernelINS_4gemm6kernel13GemmUniversalIN4cute5tupleIJiiiiEEENS1_10collective13CollectiveMmaINS1_34MainloopSm90TmaGmmaWarpSpecializedILi4ENS5_IJNS4_1CILi1EEESB_SB_EEENS1_35KernelTmaWarpSpecializedCooperativeEEENS5_IJNSA_ILi256EEESF_NSA_ILi32EEEEEENS_6half_tENS5_IJlSB_lEEESI_SJ_NS4_8TiledMMAINS4_8MMA_AtomIJNS4_4SM904GMMA26MMA_64x256x16_F32F16F16_SSILNSN_5MajorE0ELSP_0ELNSN_7ScaleInE1ELSQ_1EEEEEENS4_6LayoutINS5_IJNSA_ILi2EEESB_SB_EEENS5_IJSB_NSA_ILi0EEESW_EEEEENS5_IJNS4_10UnderscoreESZ_SZ_EEEEENS4_13SM90_TMA_LOADENS4_14ComposedLayoutINS4_7SwizzleILi2ELi4ELi3EEENS4_18smem_ptr_flag_bitsILi16EEENST_INS5_IJNSA_ILi8EEESG_EEENS5_IJSG_SB_EEEEEEEvNS4_8identityES12_S1C_vS1D_EENS_8epilogue10collective6detail29Sm90TmaWarpSpecializedAdapterINS1G_15DefaultEpilogueISI_SJ_SJ_NS1F_6thread17LinearCombinationISI_Li1EffLNS1K_9ScaleType4KindE0ELNS_15FloatRoundStyleE2ESI_EENS1_15EpilogueDefaultEEEEEvvEEEEvNT_6ParamsE,@"STO_CUDA_ENTRY STV_DEFAULT"
_ZN7cutlass13device_kernelINS_4gemm6kernel13GemmUniversalIN4cute5tupleIJiiiiEEENS1_10collective13CollectiveMmaINS1_34MainloopSm90TmaGmmaWarpSpecializedILi4ENS5_IJNS4_1CILi1EEESB_SB_EEENS1_35KernelTmaWarpSpecializedCooperativeEEENS5_IJNSA_ILi256EEESF_NSA_ILi32EEEEEENS_6half_tENS5_IJlSB_lEEESI_SJ_NS4_8TiledMMAINS4_8MMA_AtomIJNS4_4SM904GMMA26MMA_64x256x16_F32F16F16_SSILNSN_5MajorE0ELSP_0ELNSN_7ScaleInE1ELSQ_1EEEEEENS4_6LayoutINS5_IJNSA_ILi2EEESB_SB_EEENS5_IJSB_NSA_ILi0EEESW_EEEEENS5_IJNS4_10UnderscoreESZ_SZ_EEEEENS4_13SM90_TMA_LOADENS4_14ComposedLayoutINS4_7SwizzleILi2ELi4ELi3EEENS4_18smem_ptr_flag_bitsILi16EEENST_INS5_IJNSA_ILi8EEESG_EEENS5_IJSG_SB_EEEEEEEvNS4_8identityES12_S1C_vS1D_EENS_8epilogue10collective6detail29Sm90TmaWarpSpecializedAdapterINS1G_15DefaultEpilogueISI_SJ_SJ_NS1F_6thread17LinearCombinationISI_Li1EffLNS1K_9ScaleType4KindE0ELNS_15FloatRoundStyleE2ESI_EENS1_15EpilogueDefaultEEEEEvvEEEEvNT_6ParamsE:
[----:B------:R-:W0:Y:S02]  /*0000*/  LDC R1, c[0x0][0x28] ;  /* 0x00000a00ff017b82 */ /* 0x000e240000000800 */
[----:B0-----:R-:W-:Y:S01]  /*0010*/  VIADD R1, R1, 0xfffffb40 ;  /* 0xfffffb4001017836 */ /* 0x001fe20000000000 */
[----:B------:R-:W0:Y:S01]  /*0020*/  S2R R2, SR_TID.X ;  /* 0x0000000000027919 */ /* 0x000e220000002100 */
[----:B------:R-:W-:Y:S01]  /*0030*/  ELECT P0, URZ, PT ;  /* 0x00000000003f782f */ /* 0x000fe20003800000 */
[----:B------:R-:W-:Y:S01]  /*0040*/  BSSY B0, `(.L_x_0) ;  /* 0x0000015000007945 */ /* 0x000fe20003800000 */
[--C-:B0-----:R-:W-:Y:S02]  /*0050*/  SHF.R.U32.HI R0, RZ, 0x5, R2.reuse ;  /* 0x00000005ff007819 */ /* 0x101fe40000011602 */
[----:B------:R-:W-:-:S03]  /*0060*/  SHF.R.U32.HI R160, RZ, 0x7, R2 ;  /* 0x00000007ffa07819 */ /* 0x000fc60000011602 */
[----:B------:R-:W0:Y:S04]  /*0070*/  SHFL.IDX PT, R3, R0, RZ, 0x1f ;  /* 0x00001fff00037589 */ /* 0x000e2800000e0000 */
[----:B------:R-:W1:Y:S01]  /*0080*/  SHFL.IDX PT, R2, R160, RZ, 0x1f ;  /* 0x00001fffa0027589 */ /* 0x000e6200000e0000 */
[----:B0-----:R-:W-:Y:S02]  /*0090*/  R2UR UR10, R3 ;  /* 0x00000000030a72ca */ /* 0x001fe400000e0000 */
[----:B-1----:R-:W-:-:S11]  /*00a0*/  R2UR UR5, R2 ;  /* 0x00000000020572ca */ /* 0x002fd600000e0000 */
[----:B------:R-:W-:Y:S02]  /*00b0*/  USHF.R.S32.HI UR4, URZ, 0x1f, UR10 ;  /* 0x0000001f3f047899 */ /* 0x000fe4000801140a */
[----:B------:R-:W-:Y:S02]  /*00c0*/  ISETP.NE.OR P0, PT, RZ, UR10, !P0 ;  /* 0x0000000aff007c0c */ /* 0x000fe4000c705670 */
[----:B------:R-:W-:-:S04]  /*00d0*/  ULEA.HI UR4, UR4, UR10, URZ, 0x2 ;  /* 0x0000000a04047291 */ /* 0x000fc8000f8f103f */
[----:B------:R-:W-:-:S04]  /*00e0*/  ULOP3.LUT UR4, UR4, 0xfffffffc, URZ, 0xc0, !UPT ;  /* 0xfffffffc04047892 */ /* 0x000fc8000f8ec03f */
[----:B------:R-:W-:-:S03]  /*00f0*/  UIADD3 UR10, UR10, -UR4, URZ ;  /* 0x800000040a0a7290 */ /* 0x000fc6000fffe03f */
[----:B------:R-:W-:Y:S09]  /*0100*/  @P0 BRA `(.L_x_1) ;  /* 0x0000000000200947 */ /* 0x000ff20003800000 */
[----:B------:R-:W-:Y:S02]  /*0110*/  ULDC.64 UR6, c[0x0][0x198] ;  /* 0x0000660000067ab9 */ /* 0x000fe40000000a00 */
[----:B------:R-:W-:Y:S02]  /*0120*/  UIADD3 UR8, UP0, UR6, 0xf0, URZ ;  /* 0x000000f006087890 */ /* 0x000fe4000ff1e03f */
[----:B------:R-:W-:Y:S02]  /*0130*/  UIADD3 UR6, UP1, UR6, 0x1f0, URZ ;  /* 0x000001f006067890 */ /* 0x000fe4000ff3e03f */
[----:B------:R-:W-:Y:S02]  /*0140*/  UIADD3.X UR9, URZ, UR7, URZ, UP0, !UPT ;  /* 0x000000073f097290 */ /* 0x000fe400087fe43f */
[----:B------:R-:W-:-:S07]  /*0150*/  UIADD3.X UR7, URZ, UR7, URZ, UP1, !UPT ;  /* 0x000000073f077290 */ /* 0x000fce0008ffe43f */
[----:B------:R0:W-:Y:S02]  /*0160*/  UTMACCTL.PF [UR8] ;  /* 0x00000000080079b9 */ /* 0x0001e40008040000 */
[----:B------:R0:W-:Y:S02]  /*0170*/  UTMACCTL.PF [UR6] ;  /* 0x00000000060079b9 */ /* 0x0001e40008040000 */
[----:B0-----:R-:W-:Y:S01]  /*0180*/  NOP ;  /* 0x0000000000007918 */ /* 0x001fe20000000000 */
.L_x_1:
[----:B------:R-:W-:Y:S05]  /*0190*/  BSYNC B0 ;  /* 0x0000000000007941 */ /* 0x000fea0003800000 */
.L_x_0:
[----:B------:R-:W0:Y:S01]  /*01a0*/  SHFL.IDX PT, R2, R0, RZ, 0x1f ;  /* 0x00001fff00027589 */ /* 0x000e2200000e0000 */
[----:B------:R-:W-:Y:S01]  /*01b0*/  UISETP.NE.AND UP0, UPT, UR10, 0x3, UPT ;  /* 0x000000030a00788c */ /* 0x000fe2000bf05270 */
[----:B------:R-:W-:Y:S01]  /*01c0*/  ISETP.NE.AND P1, PT, RZ, UR5, PT ;  /* 0x00000005ff007c0c */ /* 0x000fe2000bf25270 */
[----:B------:R-:W-:Y:S02]  /*01d0*/  UIADD3 UR18, UR5, -0x1, URZ ;  /* 0xffffffff05127890 */ /* 0x000fe4000fffe03f */
[----:B------:R-:W-:Y:S02]  /*01e0*/  UISETP.EQ.OR UP0, UPT, UR10, URZ, !UP0 ;  /* 0x0000003f0a00728c */ /* 0x000fe4000c702670 */
[----:B------:R-:W-:Y:S02]  /*01f0*/  UISETP.GE.U32.AND UP1, UPT, UR18, 0x2, UPT ;  /* 0x000000021200788c */ /* 0x000fe4000bf26070 */
[----:B------:R-:W-:-:S04]  /*0200*/  UISETP.EQ.AND UP0, UPT, UR5, URZ, UP0 ;  /* 0x0000003f0500728c */ /* 0x000fc80008702270 */
[----:B------:R-:W-:-:S04]  /*0210*/  USEL UR40, URZ, 0x1, !UP0 ;  /* 0x000000013f287887 */ /* 0x000fc8000c000000 */
[----:B------:R-:W-:Y:S01]  /*0220*/  USEL UR40, UR40, 0x2, UP1 ;  /* 0x0000000228287887 */ /* 0x000fe20008800000 */
[----:B0-----:R-:W-:-:S13]  /*0230*/  ISETP.NE.AND P0, PT, R2, RZ, PT ;  /* 0x000000ff0200720c */ /* 0x001fda0003f05270 */
[----:B------:R-:W-:Y:S05]  /*0240*/  @P0 BRA `(.L_x_2) ;  /* 0x0000000000580947 */ /* 0x000fea0003800000 */
[----:B------:R-:W0:Y:S01]  /*0250*/  S2UR UR8, SR_CgaCtaId ;  /* 0x00000000000879c3 */ /* 0x000e220000008800 */
[----:B------:R-:W-:Y:S01]  /*0260*/  UMOV UR4, 0x400 ;  /* 0x0000040000047882 */ /* 0x000fe20000000000 */
[----:B------:R-:W-:Y:S01]  /*0270*/  UMOV UR5, 0x1 ;  /* 0x0000000100057882 */ /* 0x000fe20000000000 */
[----:B------:R-:W-:Y:S01]  /*0280*/  UMOV UR6, 0x100 ;  /* 0x0000010000067882 */ /* 0x000fe20000000000 */
[----:B------:R-:W-:Y:S01]  /*0290*/  ELECT P0, URZ, PT ;  /* 0x00000000003f782f */ /* 0x000fe20003800000 */
[----:B------:R-:W-:-:S04]  /*02a0*/  UIADD3 UR6, -UR6, 0x100000, URZ ;  /* 0x0010000006067890 */ /* 0x000fc8000fffe13f */
[----:B------:R-:W-:Y:S02]  /*02b0*/  USHF.L.U32 UR7, UR6, 0xb, URZ ;  /* 0x0000000b06077899 */ /* 0x000fe4000800063f */
[----:B------:R-:W-:Y:S02]  /*02c0*/  USHF.L.U32 UR6, UR6, 0x1, URZ ;  /* 0x0000000106067899 */ /* 0x000fe4000800063f */
[----:B0-----:R-:W-:Y:S02]  /*02d0*/  ULEA UR8, UR8, UR4, 0x18 ;  /* 0x0000000408087291 */ /* 0x001fe4000f8ec03f */
[----:B------:R-:W-:-:S04]  /*02e0*/  UIADD3 UR4, -UR5, 0x100000, URZ ;  /* 0x0010000005047890 */ /* 0x000fc8000fffe13f */
[----:B------:R-:W-:Y:S02]  /*02f0*/  USHF.L.U32 UR5, UR4, 0xb, URZ ;  /* 0x0000000b04057899 */ /* 0x000fe4000800063f */
[----:B------:R-:W-:Y:S01]  /*0300*/  USHF.L.U32 UR4, UR4, 0x1, URZ ;  /* 0x0000000104047899 */ /* 0x000fe2000800063f */
[----:B------:R-:W0:Y:S11]  /*0310*/  FENCE.VIEW.ASYNC.S ;  /* 0x00000000000073c6 */ /* 0x000e360000000000 */
[----:B0-----:R0:W1:Y:S01]  /*0320*/  SYNCS.EXCH.64 URZ, [UR8], UR4 ;  /* 0x00000004083f75b2 */ /* 0x0010620008000100 */
[----:B------:R0:W2:Y:S01]  /*0330*/  SYNCS.EXCH.64 URZ, [UR8+0x20], UR6 ;  /* 0x00002006083f75b2 */ /* 0x0000a20008000100 */
[----:B------:R0:W3:Y:S01]  /*0340*/  SYNCS.EXCH.64 URZ, [UR8+0x8], UR4 ;  /* 0x00000804083f75b2 */ /* 0x0000e20008000100 */
[----:B------:R0:W4:Y:S01]  /*0350*/  SYNCS.EXCH.64 URZ, [UR8+0x28], UR6 ;  /* 0x00002806083f75b2 */ /* 0x0001220008000100 */
[----:B------:R0:W0:Y:S01]  /*0360*/  SYNCS.EXCH.64 URZ, [UR8+0x10], UR4 ;  /* 0x00001004083f75b2 */ /* 0x0000220008000100 */
[----:B------:R0:W0:Y:S01]  /*0370*/  SYNCS.EXCH.64 URZ, [UR8+0x30], UR6 ;  /* 0x00003006083f75b2 */ /* 0x0000220008000100 */
[----:B------:R0:W0:Y:S01]  /*0380*/  SYNCS.EXCH.64 URZ, [UR8+0x18], UR4 ;  /* 0x00001804083f75b2 */ /* 0x0000220008000100 */
[----:B------:R0:W0:Y:S01]  /*0390*/  SYNCS.EXCH.64 URZ, [UR8+0x38], UR6 ;  /* 0x00003806083f75b2 */ /* 0x0000220008000100 */
[----:B------:R-:W-:Y:S01]  /*03a0*/  NOP ;  /* 0x0000000000007918 */ /* 0x000fe20000000000 */
.L_x_2:
[----:B------:R-:W5:Y:S01]  /*03b0*/  SHFL.IDX PT, R0, R0, RZ, 0x1f ;  /* 0x00001fff00007589 */ /* 0x000f6200000e0000 */
[----:B------:R-:W-:Y:S01]  /*03c0*/  ELECT P0, URZ, PT ;  /* 0x00000000003f782f */ /* 0x000fe20003800000 */
[----:B------:R-:W1:Y:S01]  /*03d0*/  S2UR UR17, SR_CTAID.Y ;  /* 0x00000000001179c3 */ /* 0x000e620000002600 */
[----:B0-----:R-:W-:Y:S01]  /*03e0*/  ULDC UR5, c[0x0][0x65c] ;  /* 0x0001970000057ab9 */ /* 0x001fe20000000800 */
[----:B------:R-:W-:Y:S01]  /*03f0*/  UMOV UR12, 0x20 ;  /* 0x00000020000c7882 */ /* 0x000fe20000000000 */
[----:B------:R-:W-:Y:S01]  /*0400*/  UISETP.NE.AND UP2, UPT, UR5, 0x1, UPT ;  /* 0x000000010500788c */ /* 0x000fe2000bf45270 */
[----:B------:R-:W-:Y:S01]  /*0410*/  NOP ;  /* 0x0000000000007918 */ /* 0x000fe20000000000 */
[----:B------:R-:W-:Y:S02]  /*0420*/  NOP ;  /* 0x0000000000007918 */ /* 0x000fe40000000000 */
[----:B------:R-:W-:Y:S01]  /*0430*/  UP2UR UR45, UPR, URZ, 0x4 ;  /* 0x000000043f2d7883 */ /* 0x000fe20008000000 */
[----:B------:R-:W0:Y:S01]  /*0440*/  S2UR UR4, SR_CTAID.X ;  /* 0x00000000000479c3 */ /* 0x000e220000002500 */
[----:B------:R-:W-:-:S02]  /*0450*/  PLOP3.LUT P2, PT, PT, PT, UP2, 0x80, 0x0 ;  /* 0x000000000000781c */ /* 0x000fc40003f4f028 */
[----:B------:R-:W-:Y:S02]  /*0460*/  PLOP3.LUT P4, PT, PT, PT, UP2, 0x80, 0x0 ;  /* 0x000000000000781c */ /* 0x000fe40003f8f028 */
[----:B------:R-:W-:Y:S01]  /*0470*/  PLOP3.LUT P3, PT, PT, PT, UP2, 0x80, 0x0 ;  /* 0x000000000000781c */ /* 0x000fe20003f6f028 */
[----:B------:R-:W-:Y:S01]  /*0480*/  @UP2 ULDC UR14, c[0x0][0x10] ;  /* 0x00000400000e2ab9 */ /* 0x000fe20000000800 */
[----:B------:R-:W-:Y:S01]  /*0490*/  @UP2 UMOV UR9, URZ ;  /* 0x0000003f00092c82 */ /* 0x000fe20008000000 */
[----:B------:R-:W-:Y:S01]  /*04a0*/  @!UP2 ULDC UR11, c[0x0][0xc] ;  /* 0x00000300000baab9 */ /* 0x000fe20000000800 */
[----:B-----5:R-:W-:Y:S01]  /*04b0*/  ISETP.NE.OR P0, PT, R0, RZ, !P0 ;  /* 0x000000ff0000720c */ /* 0x020fe20004705670 */
[----:B-1----:R-:W-:Y:S02]  /*04c0*/  @UP2 UMOV UR7, UR17 ;  /* 0x0000001100072c82 */ /* 0x002fe40008000000 */
[----:B------:R-:W-:Y:S01]  /*04d0*/  @UP2 UMOV UR8, UR7 ;  /* 0x0000000700082c82 */ /* 0x000fe20008000000 */
[----:B------:R-:W-:Y:S01]  /*04e0*/  @!UP2 UMOV UR7, UR17 ;  /* 0x000000110007ac82 */ /* 0x000fe20008000000 */
[----:B0-----:R-:W-:-:S08]  /*04f0*/  @UP2 UIMAD.WIDE.U32 UR14, UR4, UR14, UR8 ;  /* 0x0000000e040e22a5 */ /* 0x001fd0000f8e0008 */
[----:B------:R-:W-:Y:S01]  /*0500*/  VOTEU.ALL UP0, P0 ;  /* 0x00000000003f7886 */ /* 0x000fe20000000000 */
[----:B------:R-:W-:Y:S01]  /*0510*/  VOTEU.ALL UP1, P0 ;  /* 0x00000000003f7886 */ /* 0x000fe20000020000 */
[----:B------:R-:W-:-:S03]  /*0520*/  IMAD.U32 R2, RZ, RZ, UR14 ;  /* 0x0000000eff027e24 */ /* 0x000fc6000f8e00ff */
[----:B------:R-:W0:Y:S01]  /*0530*/  @!UP0 S2UR UR6, SR_CgaCtaId ;  /* 0x00000000000689c3 */ /* 0x000e220000008800 */
[----:B------:R-:W-:Y:S01]  /*0540*/  @!UP0 UMOV UR5, 0x400 ;  /* 0x0000040000058882 */ /* 0x000fe20000000000 */
[----:B------:R-:W-:-:S04]  /*0550*/  @!UP0 UIADD3 UR12, -UR12, 0x100000, URZ ;  /* 0x001000000c0c8890 */ /* 0x000fc8000fffe13f */
[----:B------:R-:W-:Y:S02]  /*0560*/  @!UP0 USHF.L.U32 UR13, UR12, 0xb, URZ ;  /* 0x0000000b0c0d8899 */ /* 0x000fe4000800063f */
[----:B------:R-:W-:Y:S01]  /*0570*/  @!UP0 USHF.L.U32 UR12, UR12, 0x1, URZ ;  /* 0x000000010c0c8899 */ /* 0x000fe2000800063f */
[----:B------:R-:W-:Y:S01]  /*0580*/  IMAD.U32 R3, RZ, RZ, UR15 ;  /* 0x0000000fff037e24 */ /* 0x000fe2000f8e00ff */
[----:B0-----:R-:W-:Y:S01]  /*0590*/  @!UP0 ULEA UR16, UR6, UR5, 0x18 ;  /* 0x0000000506108291 */ /* 0x001fe2000f8ec03f */
[----:B------:R-:W-:Y:S01]  /*05a0*/  VOTEU.ALL UP0, P0 ;  /* 0x00000000003f7886 */ /* 0x000fe20000000000 */
[----:B------:R-:W-:Y:S01]  /*05b0*/  PLOP3.LUT P0, PT, PT, PT, UP2, 0x80, 0x0 ;  /* 0x000000000000781c */ /* 0x000fe20003f0f028 */
[----:B------:R-:W-:Y:S01]  /*05c0*/  UMOV UR5, URZ ;  /* 0x0000003f00057c82 */ /* 0x000fe20008000000 */
[----:B------:R-:W-:Y:S01]  /*05d0*/  @UP2 UMOV UR6, URZ ;  /* 0x0000003f00062c82 */ /* 0x000fe20008000000 */
[----:B------:R-:W-:Y:S02]  /*05e0*/  @!UP2 UIMAD.WIDE.U32 UR8, UR11, UR7, UR4 ;  /* 0x000000070b08a2a5 */ /* 0x000fe4000f8e0004 */
[----:B------:R-:W-:-:S04]  /*05f0*/  @UP2 UIADD3 UR6, UR15, UR6, URZ ;  /* 0x000000060f062290 */ /* 0x000fc8000fffe03f */
[----:B------:R-:W-:Y:S01]  /*0600*/  IMAD.U32 R5, RZ, RZ, UR9 ;  /* 0x00000009ff057e24 */ /* 0x000fe2000f8e00ff */
[----:B------:R-:W0:Y:S02]  /*0610*/  FENCE.VIEW.ASYNC.S ;  /* 0x00000000000073c6 */ /* 0x000e240000000000 */
[----:B0-----:R0:W2:Y:S01]  /*0620*/  @!UP0 SYNCS.EXCH.64 URZ, [UR16+0x50], UR12 ;  /* 0x0000500c103f85b2 */ /* 0x0010a20008000100 */
[----:B------:R-:W-:Y:S02]  /*0630*/  @P2 IMAD.U32 R6, RZ, RZ, UR6 ;  /* 0x00000006ff062e24 */ /* 0x000fe4000f8e00ff */
[----:B------:R-:W-:Y:S01]  /*0640*/  @P0 IMAD.MOV.U32 R7, RZ, RZ, R2 ;  /* 0x000000ffff070224 */ /* 0x000fe200078e0002 */
[----:B------:R-:W-:Y:S01]  /*0650*/  MOV R2, UR8 ;  /* 0x0000000800027c02 */ /* 0x000fe20008000f00 */
[----:B------:R-:W-:Y:S02]  /*0660*/  @!P4 IMAD.MOV.U32 R6, RZ, RZ, R5 ;  /* 0x000000ffff06c224 */ /* 0x000fe400078e0005 */
[----:B------:R-:W-:-:S02]  /*0670*/  IMAD.U32 R3, RZ, RZ, UR9 ;  /* 0x00000009ff037e24 */ /* 0x000fc4000f8e00ff */
[----:B------:R-:W-:Y:S01]  /*0680*/  @!P3 IMAD.MOV.U32 R7, RZ, RZ, R2 ;  /* 0x000000ffff07b224 */ /* 0x000fe200078e0002 */
[----:B------:R0:W-:Y:S01]  /*0690*/  STL [R1+0x200], R6 ;  /* 0x0002000601007387 */ /* 0x0001e20000100800 */
[----:B------:R-:W-:-:S03]  /*06a0*/  IMAD.U32 R4, RZ, RZ, UR8 ;  /* 0x00000008ff047e24 */ /* 0x000fc6000f8e00ff */
[----:B------:R0:W-:Y:S01]  /*06b0*/  STL [R1+0x204], R7 ;  /* 0x0002040701007387 */ /* 0x0001e20000100800 */
[----:B------:R0:W2:Y:S01]  /*06c0*/  @!UP1 SYNCS.EXCH.64 URZ, [UR16+0x58], UR12 ;  /* 0x0000580c103f95b2 */ /* 0x0000a20008000100 */
[----:B------:R-:W-:Y:S01]  /*06d0*/  NOP ;  /* 0x0000000000007918 */ /* 0x000fe20000000000 */
[----:B--234-:R-:W-:Y:S06]  /*06e0*/  BAR.SYNC.DEFER_BLOCKING 0x0 ;  /* 0x0000000000007b1d */ /* 0x01cfec0000010000 */
[----:B------:R-:W-:Y:S05]  /*06f0*/  @!P1 BRA `(.L_x_3) ;  /* 0x0000015400d09947 */ /* 0x000fea0003800000 */
[----:B------:R-:W-:-:S06]  /*0700*/  UISETP.GT.U32.AND UP0, UPT, UR18, 0x1, UPT ;  /* 0x000000011200788c */ /* 0x000fcc000bf04070 */
[----:B------:R-:W-:-:S13]  /*0710*/  PLOP3.LUT P0, PT, PT, PT, UP0, 0x80, 0x0 ;  /* 0x000000000000781c */ /* 0x000fda0003f0f008 */
[----:B0-----:R-:W-:Y:S05]  /*0720*/  @P0 EXIT ;  /* 0x000000000000094d */ /* 0x001fea0003800000 */
[----:B------:R-:W-:Y:S01]  /*0730*/  ULDC.64 UR8, c[0x0][0x650] ;  /* 0x0001940000087ab9 */ /* 0x000fe20000000a00 */
[----:B------:R-:W-:Y:S01]  /*0740*/  UMOV UR41, 0xffffffff ;  /* 0xffffffff00297882 */ /* 0x000fe20000000000 */
[----:B------:R-:W-:Y:S01]  /*0750*/  ISETP.GE.U32.AND P0, PT, R7, UR8, PT ;  /* 0x0000000807007c0c */ /* 0x000fe2000bf06070 */
[----:B------:R-:W-:Y:S01]  /*0760*/  UMOV UR42, 0xffffffff ;  /* 0xffffffff002a7882 */ /* 0x000fe20000000000 */
[----:B------:R-:W-:Y:S01]  /*0770*/  UMOV UR43, 0xffffffff ;  /* 0xffffffff002b7882 */ /* 0x000fe20000000000 */
[----:B------:R-:W-:Y:S02]  /*0780*/  PRMT R0, RZ, 0x7610, R0 ;  /* 0x00007610ff007816 */ /* 0x000fe40000000000 */
[----:B------:R-:W-:-:S13]  /*0790*/  ISETP.GE.U32.AND.EX P0, PT, R6, UR9, PT, P0 ;  /* 0x0000000906007c0c */ /* 0x000fda000bf06100 */
[----:B------:R-:W-:Y:S05]  /*07a0*/  @P0 BRA `(.L_x_4) ;  /* 0x0000000400800947 */ /* 0x000fea0003800000 */
[----:B------:R-:W-:Y:S01]  /*07b0*/  I2FP.F32.U32 R0, UR4 ;  /* 0x0000000400007c45 */ /* 0x000fe20008201000 */
[----:B------:R-:W-:Y:S01]  /*07c0*/  ULDC.64 UR16, c[0x0][0x628] ;  /* 0x00018a0000107ab9 */ /* 0x000fe20000000a00 */
[----:B------:R-:W-:Y:S01]  /*07d0*/  ULDC UR6, c[0x0][0x150] ;  /* 0x0000540000067ab9 */ /* 0x000fe20000000800 */
[----:B------:R-:W-:Y:S01]  /*07e0*/  ISETP.NE.U32.AND P0, PT, RZ, UR16, PT ;  /* 0x00000010ff007c0c */ /* 0x000fe2000bf05070 */
[----:B------:R-:W-:Y:S01]  /*07f0*/  ULDC UR15, c[0x0][0x630] ;  /* 0x00018c00000f7ab9 */ /* 0x000fe20000000800 */
[----:B------:R-:W-:Y:S01]  /*0800*/  FMUL R0, R0, UR6 ;  /* 0x0000000600007c20 */ /* 0x000fe20008400000 */
[----:B------:R-:W-:Y:S01]  /*0810*/  R2UR UR18, R7 ;  /* 0x00000000071272ca */ /* 0x000fe200000e0000 */
[----:B------:R-:W-:Y:S01]  /*0820*/  ULDC UR20, c[0x0][0x154] ;  /* 0x0000550000147ab9 */ /* 0x000fe20000000800 */
[----:B------:R-:W-:Y:S01]  /*0830*/  ISETP.NE.AND.EX P0, PT, RZ, UR17, PT, P0 ;  /* 0x00000011ff007c0c */ /* 0x000fe2000bf05300 */
[----:B------:R0:W1:Y:S01]  /*0840*/  F2I.U32.TRUNC.NTZ R2, R0 ;  /* 0x0000000000027305 */ /* 0x000062000020f000 */
[----:B------:R-:W-:-:S02]  /*0850*/  R2UR UR19, R6 ;  /* 0x00000000061372ca */ /* 0x000fc400000e0000 */
[----:B------:R-:W-:Y:S02]  /*0860*/  R2UR UR8, R7 ;  /* 0x00000000070872ca */ /* 0x000fe400000e0000 */
[----:B------:R-:W-:-:S07]  /*0870*/  R2UR UR9, R6 ;  /* 0x00000000060972ca */ /* 0x000fce00000e0000 */
[----:B0-----:R-:W-:Y:S08]  /*0880*/  @!P0 BRA `(.L_x_5) ;  /* 0x0000000000308947 */ /* 0x001ff00003800000 */
[----:B------:R-:W-:Y:S01]  /*0890*/  R2UR UR8, R7 ;  /* 0x00000000070872ca */ /* 0x000fe200000e0000 */
[----:B------:R-:W-:Y:S01]  /*08a0*/  ULDC UR6, c[0x0][0x634] ;  /* 0x00018d0000067ab9 */ /* 0x000fe20000000800 */
[----:B------:R-:W-:-:S11]  /*08b0*/  R2UR UR14, R6 ;  /* 0x00000000060e72ca */ /* 0x000fd600000e0000 */
[----:B------:R-:W-:-:S04]  /*08c0*/  UIADD3 UR6, UP0, UR8, UR6, URZ ;  /* 0x0000000608067290 */ /* 0x000fc8000ff1e03f */
[----:B------:R-:W-:-:S04]  /*08d0*/  UIADD3.X UR14, URZ, UR14, URZ, UP0, !UPT ;  /* 0x0000000e3f0e7290 */ /* 0x000fc800087fe43f */
[----:B------:R-:W-:-:S04]  /*08e0*/  UIMAD.WIDE.U32 UR8, UR14, UR16, URZ ;  /* 0x000000100e0872a5 */ /* 0x000fc8000f8e003f */
[----:B------:R-:W-:Y:S02]  /*08f0*/  UIMAD.WIDE.U32 UR10, UP0, UR6, UR17, UR8 ;  /* 0x00000011060a72a5 */ /* 0x000fe4000f800008 */
[----:B------:R-:W-:Y:S02]  /*0900*/  UIMAD.WIDE.U32 UR8, UR6, UR16, URZ ;  /* 0x00000010060872a5 */ /* 0x000fe4000f8e003f */
[----:B------:R-:W-:Y:S02]  /*0910*/  UIADD3.X UR13, URZ, URZ, URZ, UP0, !UPT ;  /* 0x0000003f3f0d7290 */ /* 0x000fe400087fe43f */
[----:B------:R-:W-:Y:S01]  /*0920*/  UIADD3 URZ, UP0, UR9, UR10, URZ ;  /* 0x0000000a093f7290 */ /* 0x000fe2000ff1e03f */
[----:B------:R-:W-:-:S03]  /*0930*/  UMOV UR12, UR11 ;  /* 0x0000000b000c7c82 */ /* 0x000fc60008000000 */
[----:B------:R-:W-:-:S12]  /*0940*/  UIMAD.WIDE.U32.X UR8, UR14, UR17, UR12, UP0 ;  /* 0x000000110e0872a5 */ /* 0x000fd800080e040c */
.L_x_5:
[----:B------:R-:W-:Y:S01]  /*0950*/  USHF.R.U64 UR43, UR8, UR15, UR9 ;  /* 0x0000000f082b7299 */ /* 0x000fe20008001209 */
[----:B------:R-:W-:Y:S01]  /*0960*/  I2FP.F32.U32 R0, UR7 ;  /* 0x0000000700007c45 */ /* 0x000fe20008201000 */
[----:B------:R-:W-:Y:S01]  /*0970*/  USHF.R.U32.HI UR5, URZ, UR15, UR9 ;  /* 0x0000000f3f057299 */ /* 0x000fe20008011609 */
[----:B-1----:R-:W-:Y:S01]  /*0980*/  R2UR UR12, R2 ;  /* 0x00000000020c72ca */ /* 0x002fe200000e0000 */
[----:B------:R-:W-:Y:S02]  /*0990*/  UIADD3 UR6, UP0, URZ, -UR43, URZ ;  /* 0x8000002b3f067290 */ /* 0x000fe4000ff1e03f */
[----:B------:R-:W-:Y:S01]  /*09a0*/  FMUL R0, R0, UR20 ;  /* 0x0000001400007c20 */ /* 0x000fe20008400000 */
[----:B------:R-:W-:Y:S01]  /*09b0*/  ULDC.64 UR8, c[0x0][0x620] ;  /* 0x0001880000087ab9 */ /* 0x000fe20000000a00 */
[----:B------:R-:W-:Y:S01]  /*09c0*/  UIADD3.X UR5, URZ, ~UR5, URZ, UP0, !UPT ;  /* 0x800000053f057290 */ /* 0x000fe200087fe43f */
[----:B------:R-:W-:Y:S01]  /*09d0*/  UMOV UR10, UR18 ;  /* 0x00000012000a7c82 */ /* 0x000fe20008000000 */
[----:B------:R-:W-:-:S02]  /*09e0*/  UMOV UR11, UR19 ;  /* 0x00000013000b7c82 */ /* 0x000fc40008000000 */
[----:B------:R-:W-:Y:S01]  /*09f0*/  UIMAD UR5, UR5, UR8, URZ ;  /* 0x00000008050572a4 */ /* 0x000fe2000f8e023f */
[----:B------:R-:W0:Y:S01]  /*0a00*/  F2I.U32.TRUNC.NTZ R0, R0 ;  /* 0x0000000000007305 */ /* 0x000e22000020f000 */
[----:B------:R-:W-:Y:S02]  /*0a10*/  UIMAD.WIDE.U32 UR10, UR6, UR8, UR10 ;  /* 0x00000008060a72a5 */ /* 0x000fe4000f8e000a */
[----:B------:R-:W-:Y:S01]  /*0a20*/  UIMAD UR6, UR6, UR9, UR5 ;  /* 0x00000009060672a4 */ /* 0x000fe2000f8e0205 */
[----:B------:R-:W-:Y:S01]  /*0a30*/  ULDC UR21, c[0x0][0x658] ;  /* 0x0001960000157ab9 */ /* 0x000fe20000000800 */
[----:B------:R-:W-:Y:S02]  /*0a40*/  UMOV UR19, 0xffffffff ;  /* 0xffffffff00137882 */ /* 0x000fe40000000000 */
[----:B------:R-:W-:Y:S01]  /*0a50*/  UIADD3 UR6, UR11, UR6, URZ ;  /* 0x000000060b067290 */ /* 0x000fe2000fffe03f */
[----:B------:R-:W-:Y:S01]  /*0a60*/  ULDC UR15, c[0x0][0x618] ;  /* 0x00018600000f7ab9 */ /* 0x000fe20000000800 */
[----:B------:R-:W-:Y:S01]  /*0a70*/  ULDC.64 UR8, c[0x0][0x640] ;  /* 0x0001900000087ab9 */ /* 0x000fe20000000a00 */
[----:B------:R-:W-:Y:S01]  /*0a80*/  USHF.L.U32 UR11, UR19, UR21, URZ ;  /* 0x00000015130b7299 */ /* 0x000fe2000800063f */
[----:B------:R-:W-:Y:S01]  /*0a90*/  ISETP.NE.U32.AND P0, PT, RZ, UR8, PT ;  /* 0x00000008ff007c0c */ /* 0x000fe2000bf05070 */
[----:B------:R-:W-:-:S02]  /*0aa0*/  USHF.R.U64 UR19, UR10, UR15, UR6 ;  /* 0x0000000f0a137299 */ /* 0x000fc40008001206 */
[----:B------:R-:W-:Y:S01]  /*0ab0*/  USHF.R.U32.HI UR10, URZ, UR15, UR6 ;  /* 0x0000000f3f0a7299 */ /* 0x000fe20008011606 */
[----:B0-----:R-:W-:Y:S01]  /*0ac0*/  R2UR UR14, R0 ;  /* 0x00000000000e72ca */ /* 0x001fe200000e0000 */
[----:B------:R-:W-:Y:S01]  /*0ad0*/  ULDC UR17, c[0x0][0x608] ;  /* 0x0001820000117ab9 */ /* 0x000fe20000000800 */
[----:B------:R-:W-:Y:S01]  /*0ae0*/  ISETP.NE.AND.EX P0, PT, RZ, UR9, PT, P0 ;  /* 0x00000009ff007c0c */ /* 0x000fe2000bf05300 */
[----:B------:R-:W-:Y:S02]  /*0af0*/  USHF.R.U64 UR23, UR19, UR17, UR10 ;  /* 0x0000001113177299 */ /* 0x000fe4000800120a */
[----:B------:R-:W-:Y:S01]  /*0b00*/  USHF.R.U32.HI UR10, URZ, UR17, UR10 ;  /* 0x000000113f0a7299 */ /* 0x000fe2000801160a */
[----:B------:R-:W-:Y:S01]  /*0b10*/  UMOV UR16, 0x1 ;  /* 0x0000000100107882 */ /* 0x000fe20000000000 */
[----:B------:R-:W-:Y:S02]  /*0b20*/  UIADD3 UR12, -UR12, URZ, URZ ;  /* 0x0000003f0c0c7290 */ /* 0x000fe4000fffe13f */
[----:B------:R-:W-:-:S02]  /*0b30*/  USHF.R.U64 UR24, UR23, UR21, UR10 ;  /* 0x0000001517187299 */ /* 0x000fc4000800120a */
[----:B------:R-:W-:Y:S01]  /*0b40*/  USHF.L.U32 UR6, UR16, UR21, URZ ;  /* 0x0000001510067299 */ /* 0x000fe2000800063f */
[----:B------:R-:W-:Y:S01]  /*0b50*/  ULDC UR13, c[0x0][0x144] ;  /* 0x00005100000d7ab9 */ /* 0x000fe20000000800 */
[----:B------:R-:W-:Y:S01]  /*0b60*/  ULDC UR5, c[0x0][0x600] ;  /* 0x0001800000057ab9 */ /* 0x000fe20000000800 */
[----:B------:R-:W-:Y:S02]  /*0b70*/  ULOP3.LUT UR16, URZ, UR11, URZ, 0x33, !UPT ;  /* 0x0000000b3f107292 */ /* 0x000fe4000f8e333f */
[----:B------:R-:W-:Y:S02]  /*0b80*/  USHF.R.U32.HI UR11, URZ, UR21, UR10 ;  /* 0x000000153f0b7299 */ /* 0x000fe4000801160a */
[----:B------:R-:W-:Y:S02]  /*0b90*/  UIADD3 UR18, UR5, -0x1, URZ ;  /* 0xffffffff05127890 */ /* 0x000fe4000fffe03f */
[----:B------:R-:W-:Y:S02]  /*0ba0*/  UIADD3 UR20, -UR14, URZ, URZ ;  /* 0x0000003f0e147290 */ /* 0x000fe4000fffe13f */
[----:B------:R-:W-:Y:S01]  /*0bb0*/  UIMAD UR4, UR13, UR12, UR4 ;  /* 0x0000000c0d0472a4 */ /* 0x000fe2000f8e0204 */
[----:B------:R-:W-:Y:S01]  /*0bc0*/  ULDC UR25, c[0x0][0x148] ;  /* 0x0000520000197ab9 */ /* 0x000fe20000000800 */
[----:B------:R-:W-:Y:S01]  /*0bd0*/  ULDC UR21, c[0x0][0x648] ;  /* 0x0001920000157ab9 */ /* 0x000fe20000000800 */
[----:B------:R-:W-:Y:S01]  /*0be0*/  ULDC UR22, c[0x0][0x638] ;  /* 0x00018e0000167ab9 */ /* 0x000fe20000000800 */
[----:B------:R-:W-:Y:S01]  /*0bf0*/  UMOV UR10, UR24 ;  /* 0x00000018000a7c82 */ /* 0x000fe20008000000 */
[----:B------:R-:W-:Y:S07]  /*0c00*/  @!P0 BRA `(.L_x_6) ;  /* 0x0000000000308947 */ /* 0x000fee0003800000 */
[----:B------:R-:W-:Y:S02]  /*0c10*/  ULDC UR14, c[0x0][0x64c] ;  /* 0x00019300000e7ab9 */ /* 0x000fe40000000800 */
        /* <DEDUP_REMOVED lines=8> */
[----:B------:R-:W-:-:S07]  /*0ca0*/  UIMAD.WIDE.U32.X UR8, UR17, UR9, UR14, UP0 ;  /* 0x00000009110872a5 */ /* 0x000fce00080e040e */
[----:B------:R-:W-:Y:S01]  /*0cb0*/  UMOV UR10, UR8 ;  /* 0x00000008000a7c82 */ /* 0x000fe20008000000 */
[----:B------:R-:W-:-:S05]  /*0cc0*/  UMOV UR11, UR9 ;  /* 0x00000009000b7c82 */ /* 0x000fca0008000000 */
.L_x_6:
[----:B------:R-:W-:Y:S01]  /*0cd0*/  UISETP.NE.AND UP0, UPT, UR45, URZ, UPT ;  /* 0x0000003f2d00728c */ /* 0x000fe2000bf05270 */
[----:B------:R-:W-:Y:S01]  /*0ce0*/  MOV R0, 0x1 ;  /* 0x0000000100007802 */ /* 0x000fe20000000f00 */
[----:B------:R-:W-:Y:S02]  /*0cf0*/  USHF.R.U64 UR8, UR10, UR21, UR11 ;  /* 0x000000150a087299 */ /* 0x000fe4000800120b */
[----:B------:R-:W-:Y:S02]  /*0d00*/  ULOP3.LUT UR16, UR23, UR16, URZ, 0xc0, !UPT ;  /* 0x0000001017107292 */ /* 0x000fe4000f8ec03f */
[----:B------:R-:W-:Y:S02]  /*0d10*/  ULOP3.LUT UR18, UR19, UR18, URZ, 0xc0, !UPT ;  /* 0x0000001213127292 */ /* 0x000fe4000f8ec03f */
[----:B------:R-:W-:-:S03]  /*0d20*/  UIMAD UR16, UR6, UR8, UR16 ;  /* 0x00000008061072a4 */ /* 0x000fc6000f8e0210 */
[----:B------:R-:W-:Y:S02]  /*0d30*/  @UP0 UIMAD UR4, UR25, UR20, UR7 ;  /* 0x00000014190402a4 */ /* 0x000fe4000f8e0207 */
[----:B------:R-:W-:-:S04]  /*0d40*/  UIADD3 UR7, -UR8, URZ, URZ ;  /* 0x0000003f08077290 */ /* 0x000fc8000fffe13f */
[----:B------:R-:W-:-:S03]  /*0d50*/  UIMAD UR6, UR7, UR22, UR24 ;  /* 0x00000016070672a4 */ /* 0x000fc6000f8e0218 */
[----:B------:R-:W-:Y:S01]  /*0d60*/  ULDC UR7, c[0x0][0x610] ;  /* 0x0001840000077ab9 */ /* 0x000fe20000000800 */
[----:B------:R-:W-:Y:S02]  /*0d70*/  UIMAD UR6, UR6, UR5, UR18 ;  /* 0x00000005060672a4 */ /* 0x000fe4000f8e0212 */
[----:B------:R-:W-:-:S04]  /*0d80*/  UIMAD UR4, UR16, UR7, UR4 ;  /* 0x00000007100472a4 */ /* 0x000fc8000f8e0204 */
[----:B------:R-:W-:Y:S02]  /*0d90*/  USEL UR42, UR6, UR4, !UP0 ;  /* 0x00000004062a7287 */ /* 0x000fe4000c000000 */
[----:B------:R-:W-:-:S12]  /*0da0*/  USEL UR41, UR4, UR6, !UP0 ;  /* 0x0000000604297287 */ /* 0x000fd8000c000000 */
.L_x_4:
[----:B------:R-:W-:-:S08]  /*0db0*/  NOP ;  /* 0x0000000000007918 */ /* 0x000fd00000000000 */
[----:B------:R-:W0:Y:S02]  /*0dc0*/  USETMAXREG.TRY_ALLOC.CTAPOOL UP0, 0xf0 ;  /* 0x000000f0000079c8 */ /* 0x000e240008000600 */
[----:B0-----:R-:W-:-:S13]  /*0dd0*/  PLOP3.LUT P0, PT, PT, PT, UP0, 0x80, 0x0 ;  /* 0x000000000000781c */ /* 0x001fda0003f0f008 */
[----:B------:R-:W-:Y:S05]  /*0de0*/  @!P0 BRA `(.L_x_4) ;  /* 0xfffffffc00f08947 */ /* 0x000fea000383ffff */
[----:B------:R-:W-:Y:S01]  /*0df0*/  ULDC.64 UR4, c[0x0][0x598] ;  /* 0x0001660000047ab9 */ /* 0x000fe20000000a00 */
[----:B------:R-:W-:Y:S01]  /*0e00*/  ULDC.64 UR36, c[0x0][0x208] ;  /* 0x0000820000247ab9 */ /* 0x000fe20000000a00 */
[----:B------:R-:W-:-:S04]  /*0e10*/  ISETP.NE.U32.AND P0, PT, RZ, UR4, PT ;  /* 0x00000004ff007c0c */ /* 0x000fc8000bf05070 */
[----:B------:R-:W-:-:S13]  /*0e20*/  ISETP.NE.AND.EX P0, PT, RZ, UR5, PT, P0 ;  /* 0x00000005ff007c0c */ /* 0x000fda000bf05300 */
[----:B------:R-:W-:Y:S05]  /*0e30*/  @!P0 BRA `(.L_x_7) ;  /* 0x00000000001c8947 */ /* 0x000fea0003800000 */
[----:B------:R-:W0:Y:S02]  /*0e40*/  LDC.64 R2, c[0x0][0x598] ;  /* 0x00016600ff027b82 */ /* 0x000e240000000a00 */
[----:B0-----:R-:W2:Y:S02]  /*0e50*/  LDG.E.64 R2, desc[UR36][R2.64] ;  /* 0x0000002402027981 */ /* 0x001ea4000c1e1b00 */
[----:B--2---:R-:W-:-:S04]  /*0e60*/  ISETP.NE.U32.AND P0, PT, R2, RZ, PT ;  /* 0x000000ff0200720c */ /* 0x004fc80003f05070 */
[----:B------:R-:W-:-:S13]  /*0e70*/  ISETP.NE.AND.EX P0, PT, R3, RZ, PT, P0 ;  /* 0x000000ff0300720c */ /* 0x000fda0003f05300 */
[----:B------:R-:W-:Y:S05]  /*0e80*/  @!P0 BRA `(.L_x_7) ;  /* 0x0000000000088947 */ /* 0x000fea0003800000 */
[----:B------:R0:W5:Y:S01]  /*0e90*/  LD.E R2, desc[UR36][R2.64] ;  /* 0x0000002402027980 */ /* 0x000162000c101900 */
[----:B------:R-:W-:Y:S05]  /*0ea0*/  BRA `(.L_x_8) ;  /* 0x0000000000247947 */ /* 0x000fea0003800000 */
.L_x_7:
[----:B------:R-:W-:Y:S02]  /*0eb0*/  ULDC.64 UR4, c[0x0][0x588] ;  /* 0x0001620000047ab9 */ /* 0x000fe40000000a00 */
[----:B------:R-:W-:-:S04]  /*0ec0*/  ISETP.NE.U32.AND P0, PT, RZ, UR4, PT ;  /* 0x00000004ff007c0c */ /* 0x000fc8000bf05070 */
[----:B------:R-:W-:-:S13]  /*0ed0*/  ISETP.NE.AND.EX P0, PT, RZ, UR5, PT, P0 ;  /* 0x00000005ff007c0c */ /* 0x000fda000bf05300 */
[----:B------:R-:W-:Y:S05]  /*0ee0*/  @!P0 BRA `(.L_x_9) ;  /* 0x00000000000c8947 */ /* 0x000fea0003800000 */
[----:B------:R-:W0:Y:S02]  /*0ef0*/  LDC.64 R2, c[0x0][0x588] ;  /* 0x00016200ff027b82 */ /* 0x000e240000000a00 */
[----:B0-----:R1:W5:Y:S01]  /*0f00*/  LDG.E R2, desc[UR36][R2.64] ;  /* 0x0000002402027981 */ /* 0x001362000c1e1900 */
[----:B------:R-:W-:Y:S05]  /*0f10*/  BRA `(.L_x_8) ;  /* 0x0000000000087947 */ /* 0x000fea0003800000 */
.L_x_9:
[----:B------:R-:W-:Y:S02]  /*0f20*/  ULDC UR4, c[0x0][0x580] ;  /* 0x0001600000047ab9 */ /* 0x000fe40000000800 */
[----:B------:R-:W-:-:S07]  /*0f30*/  IMAD.U32 R2, RZ, RZ, UR4 ;  /* 0x00000004ff027e24 */ /* 0x000fce000f8e00ff */
.L_x_8:
[----:B------:R-:W-:Y:S02]  /*0f40*/  ULDC.64 UR4, c[0x0][0x5a0] ;  /* 0x0001680000047ab9 */ /* 0x000fe40000000a00 */
[----:B------:R-:W-:-:S04]  /*0f50*/  ISETP.NE.U32.AND P0, PT, RZ, UR4, PT ;  /* 0x00000004ff007c0c */ /* 0x000fc8000bf05070 */
[----:B------:R-:W-:-:S13]  /*0f60*/  ISETP.NE.AND.EX P0, PT, RZ, UR5, PT, P0 ;  /* 0x00000005ff007c0c */ /* 0x000fda000bf05300 */
[----:B------:R-:W-:Y:S05]  /*0f70*/  @!P0 BRA `(.L_x_10) ;  /* 0x00000000001c8947 */ /* 0x000fea0003800000 */
[----:B------:R-:W2:Y:S02]  /*0f80*/  LDC.64 R4, c[0x0][0x5a0] ;  /* 0x00016800ff047b82 */ /* 0x000ea40000000a00 */
[----:B--2---:R-:W2:Y:S02]  /*0f90*/  LDG.E.64 R4, desc[UR36][R4.64] ;  /* 0x0000002404047981 */ /* 0x004ea4000c1e1b00 */
[----:B--2---:R-:W-:-:S04]  /*0fa0*/  ISETP.NE.U32.AND P0, PT, R4, RZ, PT ;  /* 0x000000ff0400720c */ /* 0x004fc80003f05070 */
[----:B------:R-:W-:-:S13]  /*0fb0*/  ISETP.NE.AND.EX P0, PT, R5, RZ, PT, P0 ;  /* 0x000000ff0500720c */ /* 0x000fda0003f05300 */
[----:B------:R-:W-:Y:S05]  /*0fc0*/  @!P0 BRA `(.L_x_10) ;  /* 0x0000000000088947 */ /* 0x000fea0003800000 */
[----:B------:R2:W5:Y:S01]  /*0fd0*/  LD.E R16, desc[UR36][R4.64] ;  /* 0x0000002404107980 */ /* 0x000562000c101900 */
[----:B------:R-:W-:Y:S05]  /*0fe0*/  BRA `(.L_x_11) ;  /* 0x0000000000247947 */ /* 0x000fea0003800000 */
.L_x_10:
[----:B------:R-:W-:Y:S02]  /*0ff0*/  ULDC.64 UR4, c[0x0][0x590] ;  /* 0x0001640000047ab9 */ /* 0x000fe40000000a00 */
[----:B------:R-:W-:-:S04]  /*1000*/  ISETP.NE.U32.AND P0, PT, RZ, UR4, PT ;  /* 0x00000004ff007c0c */ /* 0x000fc8000bf05070 */
[----:B------:R-:W-:-:S13]  /*1010*/  ISETP.NE.AND.EX P0, PT, RZ, UR5, PT, P0 ;  /* 0x00000005ff007c0c */ /* 0x000fda000bf05300 */
[----:B------:R-:W-:Y:S05]  /*1020*/  @!P0 BRA `(.L_x_12) ;  /* 0x00000000000c8947 */ /* 0x000fea0003800000 */
[----:B------:R-:W2:Y:S02]  /*1030*/  LDC.64 R16, c[0x0][0x590] ;  /* 0x00016400ff107b82 */ /* 0x000ea40000000a00 */
[----:B--2---:R3:W5:Y:S01]  /*1040*/  LDG.E R16, desc[UR36][R16.64] ;  /* 0x0000002410107981 */ /* 0x004762000c1e1900 */
[----:B------:R-:W-:Y:S05]  /*1050*/  BRA `(.L_x_11) ;  /* 0x0000000000087947 */ /* 0x000fea0003800000 */
.L_x_12:
[----:B------:R-:W-:Y:S02]  /*1060*/  ULDC UR4, c[0x0][0x584] ;  /* 0x0001610000047ab9 */ /* 0x000fe40000000800 */
[----:B------:R-:W-:-:S07]  /*1070*/  IMAD.U32 R16, RZ, RZ, UR4 ;  /* 0x00000004ff107e24 */ /* 0x000fce000f8e00ff */
.L_x_11:
[----:B------:R-:W-:-:S13]  /*1080*/  LOP3.LUT P0, RZ, R0, 0xff, RZ, 0xc0, !PT ;  /* 0x000000ff00ff7812 */ /* 0x000fda000780c0ff */
[----:B------:R-:W-:Y:S05]  /*1090*/  @!P0 EXIT ;  /* 0x000000000000894d */ /* 0x000fea0003800000 */
[----:B------:R-:W-:Y:S01]  /*10a0*/  ULDC UR4, c[0x0][0x28c] ;  /* 0x0000a30000047ab9 */ /* 0x000fe20000000800 */
[----:B------:R-:W-:Y:S01]  /*10b0*/  UMOV UR38, URZ ;  /* 0x0000003f00267c82 */ /* 0x000fe20008000000 */
[----:B------:R-:W-:Y:S01]  /*10c0*/  UIADD3 UR4, UR4, 0x1f, URZ ;  /* 0x0000001f04047890 */ /* 0x000fe2000fffe03f */
[----:B------:R-:W-:-:S03]  /*10d0*/  UMOV UR39, URZ ;  /* 0x0000003f00277c82 */ /* 0x000fc60008000000 */
[----:B------:R-:W-:-:S04]  /*10e0*/  USHF.R.S32.HI UR5, URZ, 0x1f, UR4 ;  /* 0x0000001f3f057899 */ /* 0x000fc80008011404 */
[----:B------:R-:W-:-:S04]  /*10f0*/  ULEA.HI UR5, UR5, UR4, URZ, 0x5 ;  /* 0x0000000405057291 */ /* 0x000fc8000f8f283f */
[----:B------:R-:W-:-:S12]  /*1100*/  USHF.R.S32.HI UR44, URZ, 0x5, UR5 ;  /* 0x000000053f2c7899 */ /* 0x000fd80008011405 */
.L_x_540:
[----:B------:R-:W4:Y:S01]  /*1110*/  S2R R0, SR_TID.X ;  /* 0x0000000000007919 */ /* 0x000f220000002100 */
[----:B------:R-:W0:Y:S01]  /*1120*/  S2UR UR6, SR_CgaCtaId ;  /* 0x00000000000679c3 */ /* 0x000e220000008800 */
[----:B------:R-:W-:Y:S02]  /*1130*/  UMOV UR46, 0x400 ;  /* 0x00000400002e7882 */ /* 0x000fe40000000000 */
[----:B0-----:R-:W-:Y:S01]  /*1140*/  ULEA UR46, UR6, UR46, 0x18 ;  /* 0x0000002e062e7291 */ /* 0x001fe2000f8ec03f */
[----:B----4-:R-:W-:-:S04]  /*1150*/  LOP3.LUT R0, R0, 0x80, RZ, 0xc0, !PT ;  /* 0x0000008000007812 */ /* 0x010fc800078ec0ff */
[----:B------:R-:W-:-:S06]  /*1160*/  SHF.R.U32.HI R0, RZ, 0x7, R0 ;  /* 0x00000007ff007819 */ /* 0x000fcc0000011600 */
[----:B------:R-:W0:Y:S02]  /*1170*/  SHFL.IDX PT, R0, R0, RZ, 0x1f ;  /* 0x00001fff00007589 */ /* 0x000e2400000e0000 */
[----:B0-----:R-:W-:-:S13]  /*1180*/  R2UR UR4, R0 ;  /* 0x00000000000472ca */ /* 0x001fda00000e0000 */
[----:B------:R-:W-:-:S04]  /*1190*/  ULEA.HI UR5, UR4, UR4, URZ, 0x1 ;  /* 0x0000000404057291 */ /* 0x000fc8000f8f083f */
[----:B------:R-:W-:-:S04]  /*11a0*/  ULOP3.LUT UR5, UR5, 0xffffe, URZ, 0xc0, !UPT ;  /* 0x000ffffe05057892 */ /* 0x000fc8000f8ec03f */
[----:B------:R-:W-:-:S03]  /*11b0*/  UIADD3 UR5, UR4, -UR5, URZ ;  /* 0x8000000504057290 */ /* 0x000fc6000fffe03f */
[----:B------:R-:W-:Y:S01]  /*11c0*/  ULDC UR4, c[0x0][0x28c] ;  /* 0x0000a30000047ab9 */ /* 0x000fe20000000800 */
[----:B------:R-:W-:Y:S01]  /*11d0*/  ULEA UR5, UR5, UR46, 0xc ;  /* 0x0000002e05057291 */ /* 0x000fe2000f8e603f */
[----:B------:R-:W-:-:S03]  /*11e0*/  ISETP.LT.AND P0, PT, RZ, UR4, PT ;  /* 0x00000004ff007c0c */ /* 0x000fc6000bf01270 */
[----:B------:R-:W-:-:S04]  /*11f0*/  UIADD3 UR5, UR5, 0x100, URZ ;  /* 0x0000010005057890 */ /* 0x000fc8000fffe03f */
[----:B------:R-:W-:-:S04]  /*1200*/  USHF.R.U32.HI UR5, URZ, 0x4, UR5 ;  /* 0x000000043f057899 */ /* 0x000fc80008011605 */
[----:B------:R-:W-:Y:S02]  /*1210*/  ULOP3.LUT UR47, UR5, 0x3fff, URZ, 0xc0, !UPT ;  /* 0x00003fff052f7892 */ /* 0x000fe4000f8ec03f */
[----:B-1-3--:R-:W-:Y:S10]  /*1220*/  @P0 BRA `(.L_x_13) ;  /* 0x0000000000400947 */ /* 0x00aff40003800000 */
[----:B------:R-:W-:Y:S01]  /*1230*/  MOV R0, 0x0 ;  /* 0x0000000000007802 */ /* 0x000fe20000000f00 */
[----:B------:R-:W-:Y:S01]  /*1240*/  ULDC.64 UR4, c[0x4][0x68] ;  /* 0x01001a0000047ab9 */ /* 0x000fe20000000a00 */
[----:B------:R-:W-:Y:S01]  /*1250*/  ULDC.64 UR6, c[0x4][0x8] ;  /* 0x0100020000067ab9 */ /* 0x000fe20000000a00 */
[----:B--2---:R-:W-:Y:S01]  /*1260*/  IMAD.U32 R4, RZ, RZ, UR4 ;  /* 0x00000004ff047e24 */ /* 0x004fe2000f8e00ff */
[----:B------:R0:W2:Y:S01]  /*1270*/  LDC.64 R14, c[0x4][R0] ;  /* 0x01000000000e7b82 */ /* 0x0000a20000000a00 */
[----:B------:R-:W-:Y:S01]  /*1280*/  IMAD.U32 R5, RZ, RZ, UR5 ;  /* 0x00000005ff057e24 */ /* 0x000fe2000f8e00ff */
[----:B------:R-:W-:Y:S01]  /*1290*/  ULDC.64 UR4, c[0x4][0x70] ;  /* 0x01001c0000047ab9 */ /* 0x000fe20000000a00 */
[----:B------:R-:W-:Y:S01]  /*12a0*/  IMAD.U32 R10, RZ, RZ, UR6 ;  /* 0x00000006ff0a7e24 */ /* 0x000fe2000f8e00ff */
[----:B------:R-:W-:Y:S01]  /*12b0*/  MOV R7, UR5 ;  /* 0x0000000500077c02 */ /* 0x000fe20008000f00 */
[----:B------:R-:W-:Y:S02]  /*12c0*/  IMAD.U32 R6, RZ, RZ, UR4 ;  /* 0x00000004ff067e24 */ /* 0x000fe4000f8e00ff */
[----:B------:R-:W-:-:S02]  /*12d0*/  IMAD.U32 R11, RZ, RZ, UR7 ;  /* 0x00000007ff0b7e24 */ /* 0x000fc4000f8e00ff */
[----:B------:R-:W-:Y:S02]  /*12e0*/  IMAD.MOV.U32 R8, RZ, RZ, 0x1e1 ;  /* 0x000001e1ff087424 */ /* 0x000fe400078e00ff */
[----:B------:R-:W-:Y:S02]  /*12f0*/  IMAD.MOV.U32 R12, RZ, RZ, 0x1 ;  /* 0x00000001ff0c7424 */ /* 0x000fe400078e00ff */
[----:B0-----:R-:W-:-:S07]  /*1300*/  IMAD.MOV.U32 R13, RZ, RZ, RZ ;  /* 0x000000ffff0d7224 */ /* 0x001fce00078e00ff */
[----:B------:R-:W-:-:S07]  /*1310*/  LEPC R20, `(.L_x_13) ;  /* 0x000000001014794e */ /* 0x000fce0000000000 */
[----:B-123-5:R-:W-:Y:S05]  /*1320*/  CALL.ABS.NOINC R14 ;  /* 0x000000000e007343 */ /* 0x02efea0003c00000 */
.L_x_13:
[----:B------:R-:W-:-:S06]  /*1330*/  ULOP3.LUT UR4, UR40, 0x1, URZ, 0xfc, !UPT ;  /* 0x0000000128047892 */ /* 0x000fcc000f8efc3f */
[----:B------:R-:W-:-:S04]  /*1340*/  MOV R0, UR4 ;  /* 0x0000000400007c02 */ /* 0x000fc80008000f00 */
[----:B------:R-:W-:-:S13]  /*1350*/  ISETP.NE.AND P0, PT, R0, 0x3, PT ;  /* 0x000000030000780c */ /* 0x000fda0003f05270 */
[----:B------:R-:W-:Y:S05]  /*1360*/  @!P0 BRA `(.L_x_14) ;  /* 0x0000000000048947 */ /* 0x000fea0003800000 */
[----:B------:R-:W-:Y:S01]  /*1370*/  BPT.TRAP 0x1 ;  /* 0x000000040000795c */ /* 0x000fe20000300000 */
.L_x_14:
[----:B-1----:R-:W-:Y:S02]  /*1380*/  IMAD.U32 R3, RZ, RZ, UR39 ;  /* 0x00000027ff037e24 */ /* 0x002fe4000f8e00ff */
[----:B------:R-:W-:-:S03]  /*1390*/  IMAD.U32 R0, RZ, RZ, UR38 ;  /* 0x00000026ff007e24 */ /* 0x000fc6000f8e00ff */
[----:B------:R-:W-:Y:S02]  /*13a0*/  LEA R3, R3, UR46, 0x3 ;  /* 0x0000002e03037c11 */ /* 0x000fe4000f8e18ff */
[----:B------:R-:W-:-:S04]  /*13b0*/  SHF.L.U32 R0, R0, 0x1f, RZ ;  /* 0x0000001f00007819 */ /* 0x000fc800000006ff */
[----:B------:R0:W1:Y:S01]  /*13c0*/  SYNCS.PHASECHK.TRANS64.TRYWAIT P1, [R3+URZ], R0 ;  /* 0x00000000030075a7 */ /* 0x000062000802017f */
[----:B------:R-:W-:Y:S05]  /*13d0*/  @!P0 BRA `(.L_x_15) ;  /* 0x0000000000048947 */ /* 0x000fea0003800000 */
[----:B------:R-:W-:Y:S01]  /*13e0*/  BPT.TRAP 0x1 ;  /* 0x000000040000795c */ /* 0x000fe20000300000 */
.L_x_15:
[----:B-1----:R-:W-:Y:S05]  /*13f0*/  @P1 BRA `(.L_x_16) ;  /* 0x0000000000081947 */ /* 0x002fea0003800000 */
[----:B------:R-:W1:Y:S02]  /*1400*/  SYNCS.PHASECHK.TRANS64.TRYWAIT P1, [R3+URZ], R0 ;  /* 0x00000000030075a7 */ /* 0x000e64000802017f */
[----:B-1----:R-:W-:Y:S05]  /*1410*/  @!P1 BRA `(.L_x_17) ;  /* 0x00000160007c9947 */ /* 0x002fea0003800000 */
.L_x_16:
[----:B------:R-:W-:-:S04]  /*1420*/  UISETP.LT.AND UP0, UPT, UR44, 0x1, UPT ;  /* 0x000000012c00788c */ /* 0x000fc8000bf01270 */
[----:B------:R-:W-:-:S04]  /*1430*/  USEL UR4, UR44, 0x1, UP0 ;  /* 0x000000012c047887 */ /* 0x000fc80008000000 */
[----:B------:R-:W-:-:S06]  /*1440*/  UIADD3 UR4, UR44, -UR4, URZ ;  /* 0x800000042c047290 */ /* 0x000fcc000fffe03f */
[----:B01----:R-:W-:Y:S02]  /*1450*/  IMAD.U32 R0, RZ, RZ, UR4 ;  /* 0x00000004ff007e24 */ /* 0x003fe4000f8e00ff */
[----:B------:R-:W-:Y:S01]  /*1460*/  IMAD.U32 R3, RZ, RZ, UR4 ;  /* 0x00000004ff037e24 */ /* 0x000fe2000f8e00ff */
[----:B------:R-:W-:Y:S05]  /*1470*/  WARPSYNC.ALL ;  /* 0x0000000000007948 */ /* 0x000fea0003800000 */
[----:B------:R-:W-:Y:S01]  /*1480*/  ISETP.GE.AND P1, PT, R0, 0x1, PT ;  /* 0x000000010000780c */ /* 0x000fe20003f26270 */
[----:B------:R-:W-:Y:S01]  /*1490*/  UIADD3 UR46, UR46, 0x10100, URZ ;  /* 0x000101002e2e7890 */ /* 0x000fe2000fffe03f */
[----:B------:R-:W-:Y:S01]  /*14a0*/  WARPGROUP.ARRIVE ;  /* 0x00000000000079c5 */ /* 0x000fe20000000000 */
[----:B------:R-:W-:-:S02]  /*14b0*/  ULOP3.LUT UR8, UR47, 0x10000, URZ, 0xfc, !UPT ;  /* 0x000100002f087892 */ /* 0x000fc4000f8efc3f */
[----:B------:R-:W-:Y:S02]  /*14c0*/  USHF.R.U32.HI UR46, URZ, 0x4, UR46 ;  /* 0x000000043f2e7899 */ /* 0x000fe4000801162e */
[----:B------:R-:W-:Y:S02]  /*14d0*/  ULEA UR10, UR39, UR8, 0xa ;  /* 0x00000008270a7291 */ /* 0x000fe4000f8e503f */
[----:B------:R-:W-:Y:S01]  /*14e0*/  ULOP3.LUT UR9, UR46, 0x3fff, URZ, 0xc0, !UPT ;  /* 0x00003fff2e097892 */ /* 0x000fe2000f8ec03f */
[----:B------:R-:W-:Y:S01]  /*14f0*/  UMOV UR5, 0x80000020 ;  /* 0x8000002000057882 */ /* 0x000fe20000000000 */
[----:B------:R-:W-:Y:S02]  /*1500*/  UMOV UR7, 0x80000020 ;  /* 0x8000002000077882 */ /* 0x000fe40000000000 */
[----:B------:R-:W-:Y:S01]  /*1510*/  ULOP3.LUT UR9, UR9, 0x10000, URZ, 0xfc, !UPT ;  /* 0x0001000009097892 */ /* 0x000fe2000f8efc3f */
[----:B------:R-:W-:-:S03]  /*1520*/  UMOV UR4, UR10 ;  /* 0x0000000a00047c82 */ /* 0x000fc60008000000 */
[----:B------:R-:W-:-:S07]  /*1530*/  ULEA UR11, UR39, UR9, 0xa ;  /* 0x00000009270b7291 */ /* 0x000fce000f8e503f */
[----:B------:R-:W-:Y:S02]  /*1540*/  UMOV UR6, UR11 ;  /* 0x0000000b00067c82 */ /* 0x000fe40008000000 */
[----:B------:R-:W-:Y:S01]  /*1550*/  HGMMA.64x256x16.F32 R24, gdesc[UR4], RZ, !UPT, gsb0 ;  /* 0x03e00000041879f0 */ /* 0x000fe2000c0008ff */
[----:B------:R-:W-:Y:S01]  /*1560*/  UIADD3 UR4, UR10, 0x200, URZ ;  /* 0x000002000a047890 */ /* 0x000fe2000fffe03f */
[----:B------:R-:W-:Y:S01]  /*1570*/  UMOV UR5, 0x80000020 ;  /* 0x8000002000057882 */ /* 0x000fe20000000000 */
[----:B------:R-:W-:Y:S02]  /*1580*/  WARPGROUP.DEPBAR.LE gsb0, 0x0 ;  /* 0x00008000000079c5 */ /* 0x000fe40000010000 */
[----:B------:R-:W-:Y:S01]  /*1590*/  STL.64 [R1], R24 ;  /* 0x0000001801007387 */ /* 0x000fe20000100a00 */
[----:B------:R-:W-:Y:S01]  /*15a0*/  IMAD.MOV.U32 R235, RZ, RZ, R49 ;  /* 0x000000ffffeb7224 */ /* 0x000fe200078e0031 */
[----:B------:R-:W-:Y:S01]  /*15b0*/  MOV R234, R50 ;  /* 0x0000003200ea7202 */ /* 0x000fe20000000f00 */
[----:B------:R-:W-:Y:S01]  /*15c0*/  IMAD.MOV.U32 R233, RZ, RZ, R51 ;  /* 0x000000ffffe97224 */ /* 0x000fe200078e0033 */
[----:B------:R-:W-:Y:S01]  /*15d0*/  STL.64 [R1+0x8], R26 ;  /* 0x0000081a01007387 */ /* 0x000fe20000100a00 */
        /* <DEDUP_REMOVED lines=53> */
[----:B------:R0:W-:Y:S01]  /*1930*/  STL [R1+0x60], R48 ;  /* 0x0000603001007387 */ /* 0x0001e20000100800 */
[----:B------:R-:W-:-:S02]  /*1940*/  IMAD.MOV.U32 R168, RZ, RZ, R84 ;  /* 0x000000ffffa87224 */ /* 0x000fc400078e0054 */
[----:B------:R-:W-:Y:S01]  /*1950*/  IMAD.MOV.U32 R169, RZ, RZ, R85 ;  /* 0x000000ffffa97224 */ /* 0x000fe200078e0055 */
[----:B------:R-:W-:Y:S01]  /*1960*/  STL [R1+0x2b8], R160 ;  /* 0x0002b8a001007387 */ /* 0x000fe20000100800 */
[----:B------:R-:W-:Y:S02]  /*1970*/  IMAD.MOV.U32 R171, RZ, RZ, R87 ;  /* 0x000000ffffab7224 */ /* 0x000fe400078e0057 */
[----:B------:R-:W-:Y:S02]  /*1980*/  IMAD.MOV.U32 R172, RZ, RZ, R88 ;  /* 0x000000ffffac7224 */ /* 0x000fe400078e0058 */
[----:B------:R-:W-:Y:S02]  /*1990*/  IMAD.MOV.U32 R173, RZ, RZ, R89 ;  /* 0x000000ffffad7224 */ /* 0x000fe400078e0059 */
[----:B------:R-:W-:Y:S02]  /*19a0*/  IMAD.MOV.U32 R174, RZ, RZ, R90 ;  /* 0x000000ffffae7224 */ /* 0x000fe400078e005a */
[----:B------:R-:W-:-:S02]  /*19b0*/  IMAD.MOV.U32 R175, RZ, RZ, R91 ;  /* 0x000000ffffaf7224 */ /* 0x000fc400078e005b */
[----:B------:R-:W-:Y:S02]  /*19c0*/  IMAD.MOV.U32 R177, RZ, RZ, R93 ;  /* 0x000000ffffb17224 */ /* 0x000fe400078e005d */
        /* <DEDUP_REMOVED lines=37> */
[----:B---3--:R-:W-:Y:S02]  /*1c20*/  IMAD.MOV.U32 R17, RZ, RZ, R138 ;  /* 0x000000ffff117224 */ /* 0x008fe400078e008a */
        /* <DEDUP_REMOVED lines=8> */
[----:B--2---:R-:W-:-:S02]  /*1cb0*/  IMAD.MOV.U32 R5, RZ, RZ, R149 ;  /* 0x000000ffff057224 */ /* 0x004fc400078e0095 */
[----:B------:R-:W-:Y:S02]  /*1cc0*/  IMAD.MOV.U32 R4, RZ, RZ, R150 ;  /* 0x000000ffff047224 */ /* 0x000fe400078e0096 */
[----:B------:R-:W-:Y:S02]  /*1cd0*/  IMAD.MOV.U32 R0, RZ, RZ, R151 ;  /* 0x000000ffff007224 */ /* 0x000fe400078e0097 */
[----:B0-----:R-:W-:-:S06]  /*1ce0*/  WARPGROUP.ARRIVE ;  /* 0x00000000000079c5 */ /* 0x001fcc0000000000 */
[----:B------:R-:W-:Y:S03]  /*1cf0*/  HGMMA.64x256x16.F32 R24, gdesc[UR4], RZ, !UPT, gsb0 ;  /* 0x03e00000041879f0 */ /* 0x000fe6000c0008ff */
[----:B------:R-:W-:Y:S02]  /*1d00*/  WARPGROUP.DEPBAR.LE gsb0, 0x0 ;  /* 0x00008000000079c5 */ /* 0x000fe40000010000 */
[----:B------:R-:W-:Y:S04]  /*1d10*/  STL.64 [R1+0x2b0], R150 ;  /* 0x0002b09601007387 */ /* 0x000fe80000100a00 */
        /* <DEDUP_REMOVED lines=20> */
[----:B------:R0:W-:Y:S04]  /*1e60*/  STL.64 [R1+0x208], R108 ;  /* 0x0002086c01007387 */ /* 0x0001e80000100a00 */
[----:B0-----:R-:W2:Y:S04]  /*1e70*/  LDL.LU R108, [R1] ;  /* 0x00000000016c7983 */ /* 0x001ea80000300800 */
[----:B------:R-:W2:Y:S04]  /*1e80*/  LDL.LU R109, [R1+0x4] ;  /* 0x00000400016d7983 */ /* 0x000ea80000300800 */
        /* <DEDUP_REMOVED lines=22> */
[----:B------:R-:W2:Y:S01]  /*1ff0*/  LDL.LU R132, [R1+0x60] ;  /* 0x0000600001847983 */ /* 0x000ea20000300800 */
        /* <DEDUP_REMOVED lines=10> */
[----:B------:R-:W-:Y:S01]  /*20a0*/  UIADD3 UR4, UR10, 0x2, URZ ;  /* 0x000000020a047890 */ /* 0x000fe2000fffe03f */
[----:B------:R-:W-:Y:S01]  /*20b0*/  IMAD.MOV.U32 R140, RZ, RZ, R228 ;  /* 0x000000ffff8c7224 */ /* 0x000fe200078e00e4 */
[----:B------:R-:W-:Y:S01]  /*20c0*/  UIADD3 UR6, UR11, 0x2, URZ ;  /* 0x000000020b067890 */ /* 0x000fe2000fffe03f */
[----:B------:R-:W-:Y:S01]  /*20d0*/  IMAD.MOV.U32 R141, RZ, RZ, R227 ;  /* 0x000000ffff8d7224 */ /* 0x000fe200078e00e3 */
[----:B------:R-:W-:Y:S01]  /*20e0*/  UMOV UR5, 0x80000020 ;  /* 0x8000002000057882 */ /* 0x000fe20000000000 */
[----:B------:R-:W-:Y:S01]  /*20f0*/  IMAD.MOV.U32 R142, RZ, RZ, R226 ;  /* 0x000000ffff8e7224 */ /* 0x000fe200078e00e2 */
[----:B------:R-:W-:Y:S01]  /*2100*/  MOV R226, R12 ;  /* 0x0000000c00e27202 */ /* 0x000fe20000000f00 */
[----:B------:R-:W-:Y:S01]  /*2110*/  IMAD.MOV.U32 R143, RZ, RZ, R225 ;  /* 0x000000ffff8f7224 */ /* 0x000fe200078e00e1 */
[----:B------:R-:W-:Y:S01]  /*2120*/  UMOV UR7, 0x80000020 ;  /* 0x8000002000077882 */ /* 0x000fe20000000000 */
[----:B------:R-:W-:-:S02]  /*2130*/  IMAD.MOV.U32 R144, RZ, RZ, R224 ;  /* 0x000000ffff907224 */ /* 0x000fc400078e00e0 */
[----:B------:R-:W-:Y:S02]  /*2140*/  IMAD.MOV.U32 R146, RZ, RZ, R222 ;  /* 0x000000ffff927224 */ /* 0x000fe400078e00de */
[----:B------:R-:W-:Y:S02]  /*2150*/  IMAD.MOV.U32 R147, RZ, RZ, R221 ;  /* 0x000000ffff937224 */ /* 0x000fe400078e00dd */
[----:B------:R-:W-:Y:S01]  /*2160*/  IMAD.MOV.U32 R148, RZ, RZ, R220 ;  /* 0x000000ffff947224 */ /* 0x000fe200078e00dc */
[----:B------:R-:W-:Y:S01]  /*2170*/  MOV R220, R19 ;  /* 0x0000001300dc7202 */ /* 0x000fe20000000f00 */
        /* <DEDUP_REMOVED lines=19> */
[----:B------:R-:W-:-:S06]  /*22b0*/  IMAD.MOV.U32 R235, RZ, RZ, R0 ;  /* 0x000000ffffeb7224 */ /* 0x000fcc00078e0000 */
[----:B--2---:R-:W-:-:S06]  /*22c0*/  WARPGROUP.ARRIVE ;  /* 0x00000000000079c5 */ /* 0x004fcc0000000000 */
[----:B------:R-:W-:Y:S03]  /*22d0*/  HGMMA.64x256x16.F32 R108, gdesc[UR4], R108, gsb0 ;  /* 0x03e00000046c79f0 */ /* 0x000fe6000800086c */
[----:B------:R-:W-:Y:S02]  /*22e0*/  WARPGROUP.DEPBAR.LE gsb0, 0x0 ;  /* 0x00008000000079c5 */ /* 0x000fe40000010000 */
[----:B------:R-:W-:Y:S04]  /*22f0*/  STL.64 [R1], R108 ;  /* 0x0000006c01007387 */ /* 0x000fe80000100a00 */
        /* <DEDUP_REMOVED lines=63> */
[----:B0-----:R1:W5:Y:S04]  /*26f0*/  LDL.LU R160, [R1+0x2b8] ;  /* 0x0002b80001a07983 */ /* 0x0013680000300800 */
[----:B------:R-:W2:Y:S04]  /*2700*/  LDL.LU.64 R150, [R1+0x2b0] ;  /* 0x0002b00001967983 */ /* 0x000ea80000300a00 */
        /* <DEDUP_REMOVED lines=20> */
[----:B------:R-:W2:Y:S01]  /*2850*/  LDL.LU.64 R108, [R1+0x208] ;  /* 0x00020800016c7983 */ /* 0x000ea20000300a00 */
[----:B------:R-:W-:Y:S01]  /*2860*/  UIADD3 UR4, UR10, 0x202, URZ ;  /* 0x000002020a047890 */ /* 0x000fe2000fffe03f */
[----:B------:R-:W-:Y:S01]  /*2870*/  UMOV UR5, 0x80000020 ;  /* 0x8000002000057882 */ /* 0x000fe20000000000 */
[----:B--2---:R-:W-:-:S07]  /*2880*/  WARPGROUP.ARRIVE ;  /* 0x00000000000079c5 */ /* 0x004fce0000000000 */
[----:B------:R-:W-:Y:S03]  /*2890*/  HGMMA.64x256x16.F32 R24, gdesc[UR4], R24, gsb0 ;  /* 0x03e00000041879f0 */ /* 0x000fe60008000818 */
[----:B------:R-:W-:Y:S02]  /*28a0*/  WARPGROUP.DEPBAR.LE gsb0, 0x0 ;  /* 0x00008000000079c5 */ /* 0x000fe40000010000 */
[----:B-1----:R-:W-:Y:S05]  /*28b0*/  @!P1 BRA `(.L_x_18) ;  /* 0x0000002000909947 */ /* 0x002fea0003800000 */
[----:B------:R-:W-:Y:S02]  /*28c0*/  UIADD3 UR4, UR39, 0x1, URZ ;  /* 0x0000000127047890 */ /* 0x000fe4000fffe03f */
[----:B------:R-:W-:Y:S02]  /*28d0*/  UMOV UR11, UR39 ;  /* 0x00000027000b7c82 */ /* 0x000fe40008000000 */
[----:B------:R-:W-:-:S04]  /*28e0*/  UISETP.NE.AND UP0, UPT, UR4, 0x4, UPT ;  /* 0x000000040400788c */ /* 0x000fc8000bf05270 */
[----:B------:R-:W-:Y:S02]  /*28f0*/  USEL UR5, URZ, 0x1, UP0 ;  /* 0x000000013f057887 */ /* 0x000fe40008000000 */
[----:B------:R-:W-:Y:S02]  /*2900*/  USEL UR10, UR4, URZ, UP0 ;  /* 0x0000003f040a7287 */ /* 0x000fe40008000000 */
[----:B------:R-:W-:-:S06]  /*2910*/  ULOP3.LUT UR5, UR38, UR5, URZ, 0x3c, !UPT ;  /* 0x0000000526057292 */ /* 0x000fcc000f8e3c3f */
[----:B------:R-:W-:-:S07]  /*2920*/  IMAD.U32 R0, RZ, RZ, UR5 ;  /* 0x00000005ff007e24 */ /* 0x000fce000f8e00ff */
.L_x_25:
[----:B------:R-:W-:Y:S05]  /*2930*/  @!P0 BRA `(.L_x_19) ;  /* 0x0000000000048947 */ /* 0x000fea0003800000 */
[----:B------:R-:W-:Y:S01]  /*2940*/  BPT.TRAP 0x1 ;  /* 0x000000040000795c */ /* 0x000fe20000300000 */
.L_x_19:
[----:B------:R-:W0:Y:S01]  /*2950*/  S2UR UR5, SR_CgaCtaId ;  /* 0x00000000000579c3 */ /* 0x000e220000008800 */
[----:B------:R-:W-:Y:S01]  /*2960*/  UMOV UR4, 0x400 ;  /* 0x0000040000047882 */ /* 0x000fe20000000000 */
[----:B------:R-:W-:Y:S01]  /*2970*/  SHF.L.U32 R4, R0, 0x1f, RZ ;  /* 0x0000001f00047819 */ /* 0x000fe200000006ff */
[----:B0-----:R-:W-:-:S04]  /*2980*/  ULEA UR14, UR5, UR4, 0x18 ;  /* 0x00000004050e7291 */ /* 0x001fc8000f8ec03f */
[----:B------:R-:W-:-:S09]  /*2990*/  ULEA UR4, UR10, UR14, 0x3 ;  /* 0x0000000e0a047291 */ /* 0x000fd2000f8e183f */
[----:B------:R0:W1:Y:S01]  /*29a0*/  SYNCS.PHASECHK.TRANS64.TRYWAIT P1, [UR4], R4 ;  /* 0x00000004ff0075a7 */ /* 0x0000620008020144 */
[----:B------:R-:W-:Y:S05]  /*29b0*/  @!P0 BRA `(.L_x_20) ;  /* 0x0000000000048947 */ /* 0x000fea0003800000 */
[----:B------:R-:W-:Y:S01]  /*29c0*/  BPT.TRAP 0x1 ;  /* 0x000000040000795c */ /* 0x000fe20000300000 */
.L_x_20:
[----:B-1----:R-:W-:Y:S05]  /*29d0*/  @P1 BRA `(.L_x_21) ;  /* 0x0000000000081947 */ /* 0x002fea0003800000 */
[----:B------:R-:W1:Y:S02]  /*29e0*/  SYNCS.PHASECHK.TRANS64.TRYWAIT P1, [UR4], R4 ;  /* 0x00000004ff0075a7 */ /* 0x000e640008020144 */
[----:B-1----:R-:W-:Y:S05]  /*29f0*/  @!P1 BRA `(.L_x_22) ;  /* 0x0000014c00189947 */ /* 0x002fea0003800000 */
.L_x_21:
        /* <DEDUP_REMOVED lines=64> */
[----:B--2---:R-:W2:Y:S04]  /*2e00*/  LDL.LU.64 R24, [R1] ;  /* 0x0000000001187983 */ /* 0x004ea80000300a00 */
        /* <DEDUP_REMOVED lines=63> */
[----:B------:R-:W-:-:S02]  /*3200*/  ULEA UR12, UR10, UR8, 0xa ;  /* 0x000000080a0c7291 */ /* 0x000fc4000f8e503f */
[----:B------:R-:W-:Y:S01]  /*3210*/  ULEA UR13, UR10, UR9, 0xa ;  /* 0x000000090a0d7291 */ /* 0x000fe2000f8e503f */
[----:B------:R-:W-:Y:S01]  /*3220*/  UMOV UR5, 0x80000020 ;  /* 0x8000002000057882 */ /* 0x000fe20000000000 */
[----:B------:R-:W-:-:S03]  /*3230*/  UMOV UR7, 0x80000020 ;  /* 0x8000002000077882 */ /* 0x000fc60000000000 */
[----:B------:R-:W-:Y:S02]  /*3240*/  UMOV UR4, UR12 ;  /* 0x0000000c00047c82 */ /* 0x000fe40008000000 */
[----:B------:R-:W-:Y:S01]  /*3250*/  UMOV UR6, UR13 ;  /* 0x0000000d00067c82 */ /* 0x000fe20008000000 */
[----:B--2---:R-:W-:-:S06]  /*3260*/  WARPGROUP.ARRIVE ;  /* 0x00000000000079c5 */ /* 0x004fcc0000000000 */
[----:B------:R-:W-:Y:S03]  /*3270*/  HGMMA.64x256x16.F32 R24, gdesc[UR4], R24, gsb0 ;  /* 0x03e00000041879f0 */ /* 0x000fe60008000818 */
[----:B------:R-:W-:Y:S02]  /*3280*/  WARPGROUP.DEPBAR.LE gsb0, 0x0 ;  /* 0x00008000000079c5 */ /* 0x000fe40000010000 */
[----:B------:R-:W-:Y:S01]  /*3290*/  STL.64 [R1], R24 ;  /* 0x0000001801007387 */ /* 0x000fe20000100a00 */
[----:B-1----:R-:W-:Y:S01]  /*32a0*/  IMAD.MOV.U32 R5, RZ, RZ, R150 ;  /* 0x000000ffff057224 */ /* 0x002fe200078e0096 */
[----:B------:R-:W-:Y:S01]  /*32b0*/  MOV R7, R148 ;  /* 0x0000009400077202 */ /* 0x000fe20000000f00 */
[----:B0-----:R-:W-:Y:S01]  /*32c0*/  IMAD.MOV.U32 R4, RZ, RZ, R151 ;  /* 0x000000ffff047224 */ /* 0x001fe200078e0097 */
        /* <DEDUP_REMOVED lines=44> */
[----:B------:R0:W-:Y:S01]  /*3590*/  STL.64 [R1+0x60], R48 ;  /* 0x0000603001007387 */ /* 0x0001e20000100a00 */
[----:B------:R-:W-:Y:S01]  /*35a0*/  IMAD.MOV.U32 R204, RZ, RZ, R120 ;  /* 0x000000ffffcc7224 */ /* 0x000fe200078e0078 */
[----:B------:R-:W-:Y:S01]  /*35b0*/  MOV R165, R81 ;  /* 0x0000005100a57202 */ /* 0x000fe20000000f00 */
[----:B------:R-:W-:Y:S01]  /*35c0*/  IMAD.MOV.U32 R205, RZ, RZ, R121 ;  /* 0x000000ffffcd7224 */ /* 0x000fe200078e0079 */
[----:B------:R-:W2:Y:S01]  /*35d0*/  LDL.LU.64 R150, [R1+0x4b8] ;  /* 0x0004b80001967983 */ /* 0x000ea20000300a00 */
        /* <DEDUP_REMOVED lines=20> */
[----:B------:R-:W-:-:S02]  /*3720*/  IMAD.MOV.U32 R190, RZ, RZ, R106 ;  /* 0x000000ffffbe7224 */ /* 0x000fc400078e006a */
[----:B------:R-:W-:Y:S01]  /*3730*/  IMAD.MOV.U32 R191, RZ, RZ, R107 ;  /* 0x000000ffffbf7224 */ /* 0x000fe200078e006b */
[----:B------:R-:W2:Y:S01]  /*3740*/  LDL.LU.64 R138, [R1+0x488] ;  /* 0x00048800018a7983 */ /* 0x000ea20000300a00 */
[----:B------:R-:W-:Y:S02]  /*3750*/  IMAD.MOV.U32 R188, RZ, RZ, R104 ;  /* 0x000000ffffbc7224 */ /* 0x000fe400078e0068 */
[----:B------:R-:W-:Y:S01]  /*3760*/  IMAD.MOV.U32 R186, RZ, RZ, R102 ;  /* 0x000000ffffba7224 */ /* 0x000fe200078e0066 */
[----:B------:R-:W2:Y:S01]  /*3770*/  LDL.LU.64 R136, [R1+0x480] ;  /* 0x0004800001887983 */ /* 0x000ea20000300a00 */
[----:B------:R-:W-:Y:S02]  /*3780*/  IMAD.MOV.U32 R187, RZ, RZ, R103 ;  /* 0x000000ffffbb7224 */ /* 0x000fe400078e0067 */
        /* <DEDUP_REMOVED lines=86> */
[----:B0-----:R-:W2:Y:S04]  /*3cf0*/  LDL.LU.64 R48, [R1+0x320] ;  /* 0x0003200001307983 */ /* 0x001ea80000300a00 */
        /* <DEDUP_REMOVED lines=13> */
[----:B------:R-:W-:-:S02]  /*3dd0*/  UMOV UR5, 0x80000020 ;  /* 0x8000002000057882 */ /* 0x000fc40000000000 */
[----:B-----5:R-:W-:Y:S01]  /*3de0*/  STL [R1+0x2b8], R160 ;  /* 0x0002b8a001007387 */ /* 0x020fe20000100800 */
[----:B--2---:R-:W-:-:S06]  /*3df0*/  WARPGROUP.ARRIVE ;  /* 0x00000000000079c5 */ /* 0x004fcc0000000000 */
[----:B------:R-:W-:Y:S03]  /*3e00*/  HGMMA.64x256x16.F32 R24, gdesc[UR4], R24, gsb0 ;  /* 0x03e00000041879f0 */ /* 0x000fe60008000818 */
        /* <DEDUP_REMOVED lines=86> */
[----:B------:R-:W-:Y:S01]  /*4370*/  IMAD.MOV.U32 R235, RZ, RZ, R4 ;  /* 0x000000ffffeb7224 */ /* 0x000fe200078e0004 */
[----:B------:R-:W-:Y:S02]  /*4380*/  UIADD3 UR4, UR12, 0x2, URZ ;  /* 0x000000020c047890 */ /* 0x000fe4000fffe03f */
[----:B------:R-:W-:Y:S01]  /*4390*/  UIADD3 UR6, UR13, 0x2, URZ ;  /* 0x000000020d067890 */ /* 0x000fe2000fffe03f */
[----:B------:R-:W-:Y:S01]  /*43a0*/  UMOV UR5, 0x80000020 ;  /* 0x8000002000057882 */ /* 0x000fe20000000000 */
[----:B------:R-:W-:Y:S01]  /*43b0*/  UMOV UR7, 0x80000020 ;  /* 0x8000002000077882 */ /* 0x000fe20000000000 */
        /* <DEDUP_REMOVED lines=96> */
[----:B------:R-:W-:Y:S01]  /*49c0*/  BPT.TRAP 0x1 ;  /* 0x000000040000795c */ /* 0x000fe20000300000 */
.L_x_23:
[----:B------:R-:W-:Y:S02]  /*49d0*/  UISETP.GT.U32.AND UP0, UPT, UR40, 0x1, UPT ;  /* 0x000000012800788c */ /* 0x000fe4000bf04070 */
[----:B------:R-:W-:-:S04]  /*49e0*/  ULEA UR4, UR11, UR14, 0x3 ;  /* 0x0000000e0b047291 */ /* 0x000fc8000f8e183f */
[----:B------:R-:W-:Y:S01]  /*49f0*/  UIADD3 UR4, UR4, 0x20, URZ ;  /* 0x0000002004047890 */ /* 0x000fe2000fffe03f */
[----:B------:R-:W-:-:S03]  /*4a00*/  PLOP3.LUT P1, PT, PT, PT, UP0, 0x80, 0x0 ;  /* 0x000000000000781c */ /* 0x000fc60003f2f008 */
[----:B------:R-:W-:-:S09]  /*4a10*/  UPRMT UR4, URZ, 0x654, UR4 ;  /* 0x000006543f047896 */ /* 0x000fd20008000004 */
[----:B------:R-:W-:Y:S01]  /*4a20*/  SYNCS.ARRIVE.TRANS64.RED.A1T0 RZ, [UR4], RZ ;  /* 0x000000ffffff79a7 */ /* 0x000fe20008100404 */
[----:B------:R-:W-:Y:S05]  /*4a30*/  @P1 BRA `(.L_x_24) ;  /* 0x0000000000041947 */ /* 0x000fea0003800000 */
[----:B------:R-:W-:Y:S01]  /*4a40*/  BPT.TRAP 0x1 ;  /* 0x000000040000795c */ /* 0x000fe20000300000 */
.L_x_24:
[----:B------:R-:W-:Y:S01]  /*4a50*/  UIADD3 UR10, UR10, 0x1, URZ ;  /* 0x000000010a0a7890 */ /* 0x000fe2000fffe03f */
[C---:B------:R-:W-:Y:S01]  /*4a60*/  ISETP.GT.AND P1, PT, R3.reuse, 0x1, PT ;  /* 0x000000010300780c */ /* 0x040fe20003f24270 */
[----:B------:R-:W-:Y:S01]  /*4a70*/  UIADD3 UR11, UR11, 0x1, URZ ;  /* 0x000000010b0b7890 */ /* 0x000fe2000fffe03f */
[----:B------:R-:W-:Y:S01]  /*4a80*/  VIADD R3, R3, 0xffffffff ;  /* 0xffffffff03037836 */ /* 0x000fe20000000000 */
[----:B------:R-:W-:Y:S02]  /*4a90*/  UISETP.NE.AND UP0, UPT, UR10, 0x4, UPT ;  /* 0x000000040a00788c */ /* 0x000fe4000bf05270 */
[----:B------:R-:W-:Y:S02]  /*4aa0*/  UISETP.NE.AND UP1, UPT, UR11, 0x4, UPT ;  /* 0x000000040b00788c */ /* 0x000fe4000bf25270 */
[----:B------:R-:W-:Y:S02]  /*4ab0*/  USEL UR4, URZ, 0x1, UP0 ;  /* 0x000000013f047887 */ /* 0x000fe40008000000 */
[----:B------:R-:W-:-:S02]  /*4ac0*/  USEL UR10, UR10, URZ, UP0 ;  /* 0x0000003f0a0a7287 */ /* 0x000fc40008000000 */
[----:B------:R-:W-:Y:S02]  /*4ad0*/  USEL UR11, UR11, URZ, UP1 ;  /* 0x0000003f0b0b7287 */ /* 0x000fe40008800000 */
[----:B------:R-:W-:Y:S01]  /*4ae0*/  LOP3.LUT R0, R0, UR4, RZ, 0x3c, !PT ;  /* 0x0000000400007c12 */ /* 0x000fe2000f8e3cff */
[----:B------:R-:W-:Y:S09]  /*4af0*/  @P1 BRA `(.L_x_25) ;  /* 0xffffffdc008c1947 */ /* 0x000ff2000383ffff */
.L_x_18:
[----:B------:R-:W0:Y:S02]  /*4b00*/  LDC R0, c[0x0][0x28c] ;  /* 0x0000a300ff007b82 */ /* 0x000e240000000800 */
[----:B0-----:R-:W-:-:S13]  /*4b10*/  ISETP.GE.AND P1, PT, R0, 0x1, PT ;  /* 0x000000010000780c */ /* 0x001fda0003f26270 */
[----:B------:R-:W-:Y:S05]  /*4b20*/  @!P1 BRA `(.L_x_26) ;  /* 0x0000000000449947 */ /* 0x000fea0003800000 */
[----:B------:R-:W-:Y:S05]  /*4b30*/  @!P0 BRA `(.L_x_27) ;  /* 0x0000000000048947 */ /* 0x000fea0003800000 */
[----:B------:R-:W-:Y:S01]  /*4b40*/  BPT.TRAP 0x1 ;  /* 0x000000040000795c */ /* 0x000fe20000300000 */
.L_x_27:
[----:B------:R-:W0:Y:S01]  /*4b50*/  S2UR UR6, SR_CgaCtaId ;  /* 0x00000000000679c3 */ /* 0x000e220000008800 */
[----:B------:R-:W-:Y:S01]  /*4b60*/  UISETP.LT.AND UP0, UPT, UR44, 0x1, UPT ;  /* 0x000000012c00788c */ /* 0x000fe2000bf01270 */
[----:B------:R-:W-:-:S03]  /*4b70*/  UMOV UR5, 0x400 ;  /* 0x0000040000057882 */ /* 0x000fc60000000000 */
[----:B------:R-:W-:Y:S02]  /*4b80*/  USEL UR4, UR44, 0x1, UP0 ;  /* 0x000000012c047887 */ /* 0x000fe40008000000 */
[----:B------:R-:W-:Y:S02]  /*4b90*/  UISETP.GT.U32.AND UP0, UPT, UR40, 0x1, UPT ;  /* 0x000000012800788c */ /* 0x000fe4000bf04070 */
[----:B------:R-:W-:-:S04]  /*4ba0*/  UIADD3 UR4, UR39, UR44, -UR4 ;  /* 0x0000002c27047290 */ /* 0x000fc8000fffe804 */
[----:B------:R-:W-:Y:S01]  /*4bb0*/  USHF.L.U32 UR4, UR4, 0x3, URZ ;  /* 0x0000000304047899 */ /* 0x000fe2000800063f */
[----:B------:R-:W-:-:S03]  /*4bc0*/  PLOP3.LUT P0, PT, PT, PT, UP0, 0x80, 0x0 ;  /* 0x000000000000781c */ /* 0x000fc60003f0f008 */
[----:B------:R-:W-:Y:S02]  /*4bd0*/  ULOP3.LUT UR4, UR4, 0x18, URZ, 0xc0, !UPT ;  /* 0x0000001804047892 */ /* 0x000fe4000f8ec03f */
[----:B0-----:R-:W-:-:S04]  /*4be0*/  ULEA UR5, UR6, UR5, 0x18 ;  /* 0x0000000506057291 */ /* 0x001fc8000f8ec03f */
[----:B------:R-:W-:-:S04]  /*4bf0*/  UIADD3 UR4, UR5, 0x20, UR4 ;  /* 0x0000002005047890 */ /* 0x000fc8000fffe004 */
[----:B------:R-:W-:-:S09]  /*4c00*/  UPRMT UR4, URZ, 0x654, UR4 ;  /* 0x000006543f047896 */ /* 0x000fd20008000004 */
[----:B------:R-:W-:Y:S01]  /*4c10*/  SYNCS.ARRIVE.TRANS64.RED.A1T0 RZ, [UR4], RZ ;  /* 0x000000ffffff79a7 */ /* 0x000fe20008100404 */
[----:B------:R-:W-:Y:S05]  /*4c20*/  @P0 BRA `(.L_x_26) ;  /* 0x0000000000040947 */ /* 0x000fea0003800000 */
[----:B------:R-:W-:Y:S01]  /*4c30*/  BPT.TRAP 0x1 ;  /* 0x000000040000795c */ /* 0x000fe20000300000 */
.L_x_26:
[----:B------:R-:W0:Y:S01]  /*4c40*/  S2R R8, SR_TID.X ;  /* 0x0000000000087919 */ /* 0x000e220000002100 */
[----:B------:R-:W-:Y:S01]  /*4c50*/  MOV R19, 0x6540 ;  /* 0x0000654000137802 */ /* 0x000fe20000000f00 */
[----:B------:R-:W-:Y:S01]  /*4c60*/  USHF.R.S32.HI UR10, URZ, 0x1f, UR43 ;  /* 0x0000001f3f0a7899 */ /* 0x000fe2000801142b */
[----:B-----5:R-:W-:Y:S01]  /*4c70*/  LOP3.LUT R4, R160, 0x1, RZ, 0xc0, !PT ;  /* 0x00000001a0047812 */ /* 0x020fe200078ec0ff */
[----:B------:R-:W-:Y:S01]  /*4c80*/  ULDC.64 UR8, c[0x0][0x5d0] ;  /* 0x0001740000087ab9 */ /* 0x000fe20000000a00 */
[----:B------:R-:W-:Y:S01]  /*4c90*/  UIADD3 UR39, UR44, UR39, URZ ;  /* 0x000000272c277290 */ /* 0x000fe2000fffe03f */
[----:B------:R-:W-:Y:S01]  /*4ca0*/  IMAD.U32 R6, RZ, RZ, UR8 ;  /* 0x00000008ff067e24 */ /* 0x000fe2000f8e00ff */
[----:B------:R-:W-:Y:S01]  /*4cb0*/  UIMAD UR4, UR10, UR8, URZ ;  /* 0x000000080a0472a4 */ /* 0x000fe2000f8e023f */
[----:B------:R-:W-:Y:S01]  /*4cc0*/  IMAD.SHL.U32 R3, R4, 0x40, RZ ;  /* 0x0000004004037824 */ /* 0x000fe200078e00ff */
[----:B------:R-:W-:Y:S02]  /*4cd0*/  UIMAD.WIDE UR6, UR41, 0x100, URZ ;  /* 0x00000100290678a5 */ /* 0x000fe4000f8e023f */
[----:B------:R-:W-:Y:S01]  /*4ce0*/  UIMAD UR4, UR43, UR9, UR4 ;  /* 0x000000092b0472a4 */ /* 0x000fe2000f8e0204 */
[----:B------:R-:W-:Y:S01]  /*4cf0*/  ULDC UR8, c[0x0][0x288] ;  /* 0x0000a20000087ab9 */ /* 0x000fe20000000800 */
[----:B------:R-:W-:Y:S01]  /*4d00*/  USHF.L.U32 UR41, UR41, 0x8, URZ ;  /* 0x0000000829297899 */ /* 0x000fe2000800063f */
[----:B------:R-:W-:Y:S01]  /*4d10*/  ULDC UR5, c[0x0][0x284] ;  /* 0x0000a10000057ab9 */ /* 0x000fe20000000800 */
[----:B------:R-:W-:Y:S01]  /*4d20*/  UISETP.GT.U32.AND UP0, UPT, UR39, 0x3, UPT ;  /* 0x000000032700788c */ /* 0x000fe2000bf04070 */
[----:B------:R-:W-:-:S03]  /*4d30*/  IMAD.U32 R17, RZ, RZ, UR5 ;  /* 0x00000005ff117e24 */ /* 0x000fc6000f8e00ff */
[----:B------:R-:W-:Y:S01]  /*4d40*/  UISETP.LT.U32.AND UP0, UPT, UR44, 0x4, UP0 ;  /* 0x000000042c00788c */ /* 0x000fe20008701070 */
[C---:B0-----:R-:W-:Y:S01]  /*4d50*/  IMAD.SHL.U32 R18, R8.reuse, 0x2, RZ ;  /* 0x0000000208127824 */ /* 0x041fe200078e00ff */
[----:B------:R-:W-:Y:S02]  /*4d60*/  SHF.R.U32.HI R0, RZ, 0x2, R8 ;  /* 0x00000002ff007819 */ /* 0x000fe40000011608 */
[----:B------:R-:W-:Y:S02]  /*4d70*/  LOP3.LUT R5, R8, 0x60, RZ, 0xc0, !PT ;  /* 0x0000006008057812 */ /* 0x000fe400078ec0ff */
[----:B------:R-:W-:Y:S02]  /*4d80*/  LOP3.LUT R18, R18, 0x6, RZ, 0xc0, !PT ;  /* 0x0000000612127812 */ /* 0x000fe400078ec0ff */
[----:B------:R-:W-:Y:S02]  /*4d90*/  LOP3.LUT R0, R0, 0x7, RZ, 0xc0, !PT ;  /* 0x0000000700007812 */ /* 0x000fe400078ec0ff */
[----:B------:R-:W-:Y:S01]  /*4da0*/  PRMT R18, R18, R19, UR42 ;  /* 0x0000002a12127e16 */ /* 0x000fe20008000013 */
[----:B------:R-:W-:Y:S01]  /*4db0*/  USHF.L.U32 UR42, UR42, 0x8, URZ ;  /* 0x000000082a2a7899 */ /* 0x000fe2000800063f */
[----:B------:R-:W-:-:S02]  /*4dc0*/  SHF.R.U32.HI R5, RZ, 0x1, R5 ;  /* 0x00000001ff057819 */ /* 0x000fc40000011605 */
[----:B------:R-:W-:Y:S01]  /*4dd0*/  SHF.R.S32.HI R19, RZ, 0x1f, R18 ;  /* 0x0000001fff137819 */ /* 0x000fe20000011412 */
[----:B------:R-:W-:Y:S01]  /*4de0*/  UISETP.GE.AND UP1, UPT, UR42, UR8, UPT ;  /* 0x000000082a00728c */ /* 0x000fe2000bf26270 */
[--C-:B------:R-:W-:Y:S02]  /*4df0*/  LOP3.LUT R3, R3, 0x40, R0.reuse, 0xe2, !PT ;  /* 0x0000004003037812 */ /* 0x100fe400078ee200 */
[----:B------:R-:W-:Y:S01]  /*4e00*/  IADD3 R0, RZ, -R5, -R0 ;  /* 0x80000005ff007210 */ /* 0x000fe20007ffe800 */
[----:B------:R-:W-:Y:S01]  /*4e10*/  IMAD.WIDE.U32 R6, R6, UR43, R18 ;  /* 0x0000002b06067c25 */ /* 0x000fe2000f8e0012 */
[----:B------:R-:W-:Y:S01]  /*4e20*/  UISETP.GE.OR UP1, UPT, UR41, UR5, UP1 ;  /* 0x000000052900728c */ /* 0x000fe20008f26670 */
[----:B------:R-:W-:Y:S01]  /*4e30*/  LOP3.LUT R3, R3, UR6, R5, 0xfe, !PT ;  /* 0x0000000603037c12 */ /* 0x000fe2000f8efe05 */
[----:B------:R-:W-:Y:S01]  /*4e40*/  USEL UR5, URZ, 0x1, !UP0 ;  /* 0x000000013f057887 */ /* 0x000fe2000c000000 */
[----:B------:R-:W-:Y:S01]  /*4e50*/  VIADD R7, R7, UR4 ;  /* 0x0000000407077c36 */ /* 0x000fe20008000000 */
[----:B------:R-:W-:Y:S01]  /*4e60*/  USHF.R.U32.HI UR4, URZ, 0x2, UR39 ;  /* 0x000000023f047899 */ /* 0x000fe20008011627 */
[----:B------:R-:W-:Y:S01]  /*4e70*/  IMAD R0, R4, -0x40, R0 ;  /* 0xffffffc004007824 */ /* 0x000fe200078e0200 */
[----:B------:R-:W-:Y:S01]  /*4e80*/  PLOP3.LUT P0, PT, PT, PT, UP1, 0x80, 0x0 ;  /* 0x000000000000781c */ /* 0x000fe20003f0f018 */
[----:B------:R-:W-:Y:S01]  /*4e90*/  IMAD.MOV.U32 R4, RZ, RZ, -0x2 ;  /* 0xfffffffeff047424 */ /* 0x000fe200078e00ff */
[----:B------:R-:W-:-:S02]  /*4ea0*/  ULOP3.LUT UR4, UR4, 0x1, URZ, 0xc0, !UPT ;  /* 0x0000000104047892 */ /* 0x000fc4000f8ec03f */
[----:B------:R-:W-:Y:S01]  /*4eb0*/  IADD3 R17, R17, -UR41, R0 ;  /* 0x8000002911117c10 */ /* 0x000fe2000fffe000 */
[----:B------:R-:W-:Y:S01]  /*4ec0*/  ULOP3.LUT UR39, UR39, 0x3, URZ, 0xc0, !UPT ;  /* 0x0000000327277892 */ /* 0x000fe2000f8ec03f */
[----:B------:R-:W-:Y:S01]  /*4ed0*/  LOP3.LUT R0, R8, 0x3, RZ, 0xc0, !PT ;  /* 0x0000000308007812 */ /* 0x000fe200078ec0ff */
[----:B------:R-:W-:Y:S01]  /*4ee0*/  UISETP.NE.U32.AND UP2, UPT, UR4, 0x1, UPT ;  /* 0x000000010400788c */ /* 0x000fe2000bf45070 */
[----:B------:R-:W-:-:S03]  /*4ef0*/  UMOV UR41, 0xffffffff ;  /* 0xffffffff00297882 */ /* 0x000fc60000000000 */
[----:B------:R-:W-:Y:S01]  /*4f00*/  UISETP.GT.U32.AND UP2, UPT, UR44, 0x3, !UP2 ;  /* 0x000000032c00788c */ /* 0x000fe2000d744070 */
[----:B------:R-:W-:-:S03]  /*4f10*/  IMAD R0, R0, R4, UR8 ;  /* 0x0000000800007e24 */ /* 0x000fc6000f8e0204 */
[----:B------:R-:W-:Y:S02]  /*4f20*/  USEL UR4, URZ, 0x1, !UP2 ;  /* 0x000000013f047887 */ /* 0x000fe4000d000000 */
[----:B------:R-:W-:Y:S02]  /*4f30*/  IADD3 R0, R0, -UR42, RZ ;  /* 0x8000002a00007c10 */ /* 0x000fe4000fffe0ff */
[----:B------:R-:W-:Y:S01]  /*4f40*/  ULOP3.LUT UR38, UR4, UR38, UR5, 0x96, !UPT ;  /* 0x0000002604267292 */ /* 0x000fe2000f8e9605 */
[----:B------:R-:W-:Y:S11]  /*4f50*/  @P0 BRA `(.L_x_28) ;  /* 0x0000010400d80947 */ /* 0x000ff60003800000 */
[----:B------:R-:W-:Y:S01]  /*4f60*/  FSETP.NEU.AND P0, PT, R16, RZ, PT ;  /* 0x000000ff1000720b */ /* 0x000fe20003f0d000 */
[----:B------:R-:W-:Y:S01]  /*4f70*/  ULDC.64 UR8, c[0x0][0x5c8] ;  /* 0x0001720000087ab9 */ /* 0x000fe20000000a00 */
[----:B------:R-:W-:Y:S01]  /*4f80*/  ISETP.GT.AND P3, PT, R17, RZ, PT ;  /* 0x000000ff1100720c */ /* 0x000fe20003f64270 */
[----:B------:R-:W-:Y:S01]  /*4f90*/  UIMAD UR4, UR7, UR8, URZ ;  /* 0x00000008070472a4 */ /* 0x000fe2000f8e023f */
[----:B------:R-:W-:Y:S01]  /*4fa0*/  IMAD.U32 R10, RZ, RZ, UR9 ;  /* 0x00000009ff0a7e24 */ /* 0x000fe2000f8e00ff */
[----:B------:R-:W-:Y:S01]  /*4fb0*/  BSSY B0, `(.L_x_28) ;  /* 0x0001070000007945 */ /* 0x000fe20003800000 */
[----:B------:R-:W-:Y:S01]  /*4fc0*/  IMAD.WIDE.U32 R6, R3, UR8, R6 ;  /* 0x0000000803067c25 */ /* 0x000fe2000f8e0006 */
[----:B------:R-:W-:-:S03]  /*4fd0*/  ISETP.GT.AND P1, PT, R0, RZ, P3 ;  /* 0x000000ff0000720c */ /* 0x000fc60001f24270 */
[----:B------:R-:W-:-:S04]  /*4fe0*/  IMAD R10, R3, R10, UR4 ;  /* 0x00000004030a7e24 */ /* 0x000fc8000f8e020a */
[----:B------:R-:W-:Y:S01]  /*4ff0*/  IMAD.IADD R10, R7, 0x1, R10 ;  /* 0x00000001070a7824 */ /* 0x000fe200078e020a */
[----:B------:R-:W-:Y:S06]  /*5000*/  @!P0 BRA `(.L_x_29) ;  /* 0x000000b800108947 */ /* 0x000fec0003800000 */
[----:B------:R-:W0:Y:S01]  /*5010*/  LDC.64 R22, c[0x0][0x5b8] ;  /* 0x00016e00ff167b82 */ /* 0x000e220000000a00 */
[----:B------:R-:W2:Y:S01]  /*5020*/  LDL.LU R11, [R1] ;  /* 0x00000000010b7983 */ /* 0x000ea20000300800 */
[----:B------:R-:W-:-:S06]  /*5030*/  ULDC.64 UR4, c[0x0][0x5c0] ;  /* 0x0001700000047ab9 */ /* 0x000fcc0000000a00 */
[----:B------:R-:W1:Y:S08]  /*5040*/  LDC.64 R14, c[0x0][0x5b0] ;  /* 0x00016c00ff0e7b82 */ /* 0x000e700000000a00 */
[----:B------:R-:W3:Y:S01]  /*5050*/  LDC.64 R12, c[0x0][0x5a8] ;  /* 0x00016a00ff0c7b82 */ /* 0x000ee20000000a00 */
[C---:B0-----:R-:W-:Y:S02]  /*5060*/  IMAD R157, R22.reuse, UR10, RZ ;  /* 0x0000000a169d7c24 */ /* 0x041fe4000f8e02ff */
[----:B------:R-:W-:-:S04]  /*5070*/  IMAD.WIDE.U32 R152, R22, UR43, R18 ;  /* 0x0000002b16987c25 */ /* 0x000fc8000f8e0012 */
[----:B------:R-:W-:Y:S02]  /*5080*/  IMAD R157, R23, UR43, R157 ;  /* 0x0000002b179d7c24 */ /* 0x000fe4000f8e029d */
[----:B-1----:R-:W-:Y:S02]  /*5090*/  IMAD R156, R14, UR7, RZ ;  /* 0x000000070e9c7c24 */ /* 0x002fe4000f8e02ff */
[----:B------:R-:W-:Y:S02]  /*50a0*/  IMAD.IADD R21, R153, 0x1, R157 ;  /* 0x0000000199157824 */ /* 0x000fe400078e029d */
[----:B------:R-:W-:Y:S02]  /*50b0*/  IMAD.MOV.U32 R20, RZ, RZ, R152 ;  /* 0x000000ffff147224 */ /* 0x000fe400078e0098 */
[C---:B------:R-:W-:Y:S02]  /*50c0*/  IMAD R156, R3.reuse, R15, R156 ;  /* 0x0000000f039c7224 */ /* 0x040fe400078e029c */
[----:B------:R-:W-:-:S05]  /*50d0*/  IMAD.WIDE.U32 R4, R3, R14, R20 ;  /* 0x0000000e03047225 */ /* 0x000fca00078e0014 */
[----:B------:R-:W-:Y:S02]  /*50e0*/  IADD3 R5, R5, R156, RZ ;  /* 0x0000009c05057210 */ /* 0x000fe40007ffe0ff */
[----:B---3--:R-:W-:-:S04]  /*50f0*/  LEA R8, P0, R4, R12, 0x1 ;  /* 0x0000000c04087211 */ /* 0x008fc800078008ff */
[----:B------:R-:W-:-:S05]  /*5100*/  LEA.HI.X R9, R4, R13, R5, 0x1, P0 ;  /* 0x0000000d04097211 */ /* 0x000fca00000f0c05 */
[----:B------:R-:W3:Y:S01]  /*5110*/  @P1 LDG.E.LTC128B.U16 R23, desc[UR36][R8.64] ;  /* 0x0000002408171981 */ /* 0x000ee2000c1e1520 */
[----:B------:R-:W-:Y:S01]  /*5120*/  BSSY B1, `(.L_x_30) ;  /* 0x0000011000017945 */ /* 0x000fe20003800000 */
[----:B---3--:R-:W-:-:S05]  /*5130*/  HADD2.F32 R4, -RZ, R23.H0_H0 ;  /* 0x20000017ff047230 */ /* 0x008fca0000004100 */
[----:B------:R-:W-:-:S04]  /*5140*/  FMUL R4, R4, R16 ;  /* 0x0000001004047220 */ /* 0x000fc80000400000 */
[----:B--2---:R-:W-:Y:S01]  /*5150*/  FFMA R7, R11, R2, R4 ;  /* 0x000000020b077223 */ /* 0x004fe20000000004 */
[----:B------:R-:W-:-:S04]  /*5160*/  LEA R4, P0, R6, UR4, 0x1 ;  /* 0x0000000406047c11 */ /* 0x000fc8000f8008ff */
[----:B------:R-:W-:Y:S02]  /*5170*/  LEA.HI.X R5, R6, UR5, R10, 0x1, P0 ;  /* 0x0000000506057c11 */ /* 0x000fe400080f0c0a */
[----:B------:R-:W-:-:S05]  /*5180*/  F2FP.F16.F32.PACK_AB R6, RZ, R7 ;  /* 0x00000007ff06723e */ /* 0x000fca00000000ff */
[----:B------:R0:W-:Y:S02]  /*5190*/  @P1 STG.E.U16 desc[UR36][R4.64], R6 ;  /* 0x0000000604001986 */ /* 0x0001e4000c101524 */
[----:B0-----:R-:W-:-:S04]  /*51a0*/  IMAD.WIDE.U32 R6, R3, R14, R18 ;  /* 0x0000000e03067225 */ /* 0x001fc800078e0012 */
[----:B------:R-:W-:Y:S02]  /*51b0*/  IMAD.IADD R7, R156, 0x1, R7 ;  /* 0x000000019c077824 */ /* 0x000fe400078e0207 */
[----:B------:R-:W-:-:S04]  /*51c0*/  IMAD.WIDE.U32 R6, R22, UR43, R6 ;  /* 0x0000002b16067c25 */ /* 0x000fc8000f8e0006 */
[----:B------:R-:W-:Y:S01]  /*51d0*/  IMAD.IADD R7, R157, 0x1, R7 ;  /* 0x000000019d077824 */ /* 0x000fe200078e0207 */
[----:B------:R-:W-:-:S04]  /*51e0*/  LEA R10, P0, R6, R12, 0x1 ;  /* 0x0000000c060a7211 */ /* 0x000fc800078008ff */
[----:B------:R-:W-:Y:S02]  /*51f0*/  LEA.HI.X R11, R6, R13, R7, 0x1, P0 ;  /* 0x0000000d060b7211 */ /* 0x000fe400000f0c07 */
[----:B------:R-:W-:-:S13]  /*5200*/  ISETP.GT.AND P0, PT, R0, 0x1, P3 ;  /* 0x000000010000780c */ /* 0x000fda0001f04270 */
[----:B------:R-:W-:Y:S05]  /*5210*/  @!P0 BRA `(.L_x_31) ;  /* 0x0000000000048947 */ /* 0x000fea0003800000 */
[----:B------:R0:W5:Y:S02]  /*5220*/  LDG.E.LTC128B.U16 R23, desc[UR36][R10.64+0x2] ;  /* 0x000002240a177981 */ /* 0x000164000c1e1520 */
.L_x_31:
[----:B------:R-:W-:Y:S05]  /*5230*/  BSYNC B1 ;  /* 0x0000000000017941 */ /* 0x000fea0003800000 */
.L_x_30:
[----:B------:R-:W2:Y:S01]  /*5240*/  LDL.LU R7, [R1+0x4] ;  /* 0x0000040001077983 */ /* 0x000ea20000300800 */
[----:B-----5:R-:W-:Y:S01]  /*5250*/  HADD2.F32 R6, -RZ, R23.H0_H0 ;  /* 0x20000017ff067230 */ /* 0x020fe20000004100 */
[C---:B------:R-:W-:Y:S01]  /*5260*/  SHF.L.U64.HI R155, R14.reuse, 0x3, R15 ;  /* 0x000000030e9b7819 */ /* 0x040fe2000001020f */
[----:B------:R-:W-:Y:S01]  /*5270*/  IMAD.SHL.U32 R154, R14, 0x8, RZ ;  /* 0x000000080e9a7824 */ /* 0x000fe200078e00ff */
[----:B------:R-:W3:Y:S02]  /*5280*/  LDL.LU R158, [R1+0x8] ;  /* 0x00000800019e7983 */ /* 0x000ee40000300800 */
[----:B------:R-:W-:-:S04]  /*5290*/  FMUL R6, R6, R16 ;  /* 0x0000001006067220 */ /* 0x000fc80000400000 */
[----:B--2---:R-:W-:-:S05]  /*52a0*/  FFMA R6, R7, R2, R6 ;  /* 0x0000000207067223 */ /* 0x004fca0000000006 */
[----:B------:R-:W-:-:S05]  /*52b0*/  F2FP.F16.F32.PACK_AB R6, RZ, R6 ;  /* 0x00000006ff06723e */ /* 0x000fca00000000ff */
[----:B------:R1:W-:Y:S01]  /*52c0*/  @P0 STG.E.U16 desc[UR36][R4.64+0x2], R6 ;  /* 0x0000020604000986 */ /* 0x0003e2000c101524 */
[----:B------:R-:W-:-:S04]  /*52d0*/  ISETP.GT.AND P0, PT, R17, 0x8, PT ;  /* 0x000000081100780c */ /* 0x000fc80003f04270 */
[----:B------:R-:W-:Y:S01]  /*52e0*/  ISETP.GT.AND P1, PT, R0, RZ, P0 ;  /* 0x000000ff0000720c */ /* 0x000fe20000724270 */
[----:B-1----:R-:W-:-:S04]  /*52f0*/  IMAD.WIDE.U32 R6, R3, R14, R154 ;  /* 0x0000000e03067225 */ /* 0x002fc800078e009a */
[----:B------:R-:W-:Y:S01]  /*5300*/  IMAD.IADD R156, R156, 0x1, R7 ;  /* 0x000000019c9c7824 */ /* 0x000fe200078e0207 */
[----:B------:R-:W-:-:S04]  /*5310*/  IADD3 R7, P2, R152, R6, RZ ;  /* 0x0000000698077210 */ /* 0x000fc80007f5e0ff */
[----:B------:R-:W-:Y:S02]  /*5320*/  IADD3.X R9, R156, R21, RZ, P2, !PT ;  /* 0x000000159c097210 */ /* 0x000fe400017fe4ff */
[----:B------:R-:W-:-:S04]  /*5330*/  LEA R8, P2, R7, R12, 0x1 ;  /* 0x0000000c07087211 */ /* 0x000fc800078408ff */
[----:B------:R-:W-:-:S05]  /*5340*/  LEA.HI.X R9, R7, R13, R9, 0x1, P2 ;  /* 0x0000000d07097211 */ /* 0x000fca00010f0c09 */
[----:B------:R1:W2:Y:S01]  /*5350*/  @P1 LDG.E.LTC128B.U16 R23, desc[UR36][R8.64] ;  /* 0x0000002408171981 */ /* 0x0002a2000c1e1520 */
[----:B------:R-:W-:Y:S01]  /*5360*/  IADD3 R6, P2, R18, R6, RZ ;  /* 0x0000000612067210 */ /* 0x000fe20007f5e0ff */
[----:B------:R-:W-:Y:S01]  /*5370*/  BSSY B1, `(.L_x_32) ;  /* 0x0000016000017945 */ /* 0x000fe20003800000 */
[----:B------:R-:W-:-:S03]  /*5380*/  ISETP.GT.AND P4, PT, R0, 0x1, P0 ;  /* 0x000000010000780c */ /* 0x000fc60000784270 */
[----:B------:R-:W-:Y:S01]  /*5390*/  IMAD.X R7, R19, 0x1, R156, P2 ;  /* 0x0000000113077824 */ /* 0x000fe200010e069c */
[----:B------:R-:W-:Y:S01]  /*53a0*/  MOV R156, UR9 ;  /* 0x00000009009c7c02 */ /* 0x000fe20008000f00 */
[----:B------:R-:W-:-:S04]  /*53b0*/  IMAD.WIDE.U32 R6, R22, UR43, R6 ;  /* 0x0000002b16067c25 */ /* 0x000fc8000f8e0006 */
[----:B------:R-:W-:Y:S01]  /*53c0*/  IMAD.IADD R7, R157, 0x1, R7 ;  /* 0x000000019d077824 */ /* 0x000fe200078e0207 */
[----:B-1----:R-:W-:-:S04]  /*53d0*/  LEA R8, P2, R6, R12, 0x1 ;  /* 0x0000000c06087211 */ /* 0x002fc800078408ff */
[----:B------:R-:W-:Y:S01]  /*53e0*/  LEA.HI.X R9, R6, R13, R7, 0x1, P2 ;  /* 0x0000000d06097211 */ /* 0x000fe200010f0c07 */
[----:B--2---:R-:W-:-:S05]  /*53f0*/  HADD2.F32 R6, -RZ, R23.H0_H0 ;  /* 0x20000017ff067230 */ /* 0x004fca0000004100 */
[----:B------:R-:W-:-:S04]  /*5400*/  FMUL R6, R6, R16 ;  /* 0x0000001006067220 */ /* 0x000fc80000400000 */
[----:B---3--:R-:W-:Y:S01]  /*5410*/  FFMA R7, R158, R2, R6 ;  /* 0x000000029e077223 */ /* 0x008fe20000000006 */
[----:B------:R-:W-:Y:S02]  /*5420*/  IMAD.U32 R158, RZ, RZ, UR8 ;  /* 0x00000008ff9e7e24 */ /* 0x000fe4000f8e00ff */
[----:B------:R-:W-:Y:S02]  /*5430*/  IMAD.U32 R6, RZ, RZ, UR8 ;  /* 0x00000008ff067e24 */ /* 0x000fe4000f8e00ff */
[----:B------:R-:W-:Y:S01]  /*5440*/  IMAD.SHL.U32 R158, R158, 0x10, RZ ;  /* 0x000000109e9e7824 */ /* 0x000fe200078e00ff */
[----:B------:R-:W-:Y:S02]  /*5450*/  F2FP.F16.F32.PACK_AB R7, RZ, R7 ;  /* 0x00000007ff07723e */ /* 0x000fe400000000ff */
[----:B------:R-:W-:Y:S02]  /*5460*/  SHF.L.U64.HI R156, R6, 0x4, R156 ;  /* 0x00000004069c7819 */ /* 0x000fe4000001029c */
[----:B------:R-:W-:-:S02]  /*5470*/  IADD3 R6, P2, R158, R4, RZ ;  /* 0x000000049e067210 */ /* 0x000fc40007f5e0ff */
[----:B------:R-:W-:-:S03]  /*5480*/  PRMT R159, R7, 0x7610, R159 ;  /* 0x00007610079f7816 */ /* 0x000fc6000000009f */
[----:B------:R-:W-:-:S05]  /*5490*/  IMAD.X R7, R156, 0x1, R5, P2 ;  /* 0x000000019c077824 */ /* 0x000fca00010e0605 */
[----:B------:R1:W-:Y:S01]  /*54a0*/  @P1 STG.E.U16 desc[UR36][R6.64], R159 ;  /* 0x0000009f06001986 */ /* 0x0003e2000c101524 */
[----:B------:R-:W-:Y:S05]  /*54b0*/  @!P4 BRA `(.L_x_33) ;  /* 0x000000000004c947 */ /* 0x000fea0003800000 */
[----:B------:R2:W5:Y:S02]  /*54c0*/  LDG.E.LTC128B.U16 R23, desc[UR36][R8.64+0x2] ;  /* 0x0000022408177981 */ /* 0x000564000c1e1520 */
.L_x_33:
[----:B------:R-:W-:Y:S05]  /*54d0*/  BSYNC B1 ;  /* 0x0000000000017941 */ /* 0x000fea0003800000 */
.L_x_32:
[----:B------:R-:W3:Y:S01]  /*54e0*/  LDL.LU R161, [R1+0xc] ;  /* 0x00000c0001a17983 */ /* 0x000ee20000300800 */
[----:B-1---5:R-:W-:Y:S01]  /*54f0*/  HADD2.F32 R159, -RZ, R23.H0_H0 ;  /* 0x20000017ff9f7230 */ /* 0x022fe20000004100 */
[----:B------:R-:W-:Y:S01]  /*5500*/  ISETP.GT.AND P1, PT, R0, 0x8, P3 ;  /* 0x000000080000780c */ /* 0x000fe20001f24270 */
[----:B------:R-:W-:Y:S03]  /*5510*/  BSSY B1, `(.L_x_34) ;  /* 0x0000007000017945 */ /* 0x000fe60003800000 */
[----:B------:R-:W-:-:S04]  /*5520*/  FMUL R159, R159, R16 ;  /* 0x000000109f9f7220 */ /* 0x000fc80000400000 */
[----:B---3--:R-:W-:-:S05]  /*5530*/  FFMA R159, R161, R2, R159 ;  /* 0x00000002a19f7223 */ /* 0x008fca000000009f */
[----:B------:R-:W-:-:S05]  /*5540*/  F2FP.F16.F32.PACK_AB R159, RZ, R159 ;  /* 0x0000009fff9f723e */ /* 0x000fca00000000ff */
[----:B------:R1:W-:Y:S01]  /*5550*/  @P4 STG.E.U16 desc[UR36][R6.64+0x2], R159 ;  /* 0x0000029f06004986 */ /* 0x0003e2000c101524 */
[----:B------:R-:W-:Y:S05]  /*5560*/  @!P1 BRA `(.L_x_35) ;  /* 0x0000000000049947 */ /* 0x000fea0003800000 */
[----:B------:R3:W5:Y:S02]  /*5570*/  LDG.E.LTC128B.U16 R23, desc[UR36][R10.64+0x10] ;  /* 0x000010240a177981 */ /* 0x000764000c1e1520 */
.L_x_35:
[----:B------:R-:W-:Y:S05]  /*5580*/  BSYNC B1 ;  /* 0x0000000000017941 */ /* 0x000fea0003800000 */
.L_x_34:
[----:B------:R-:W4:Y:S01]  /*5590*/  LDL.LU R161, [R1+0x10] ;  /* 0x0000100001a17983 */ /* 0x000f220000300800 */
[----:B-1---5:R-:W-:Y:S01]  /*55a0*/  HADD2.F32 R159, -RZ, R23.H0_H0 ;  /* 0x20000017ff9f7230 */ /* 0x022fe20000004100 */
[----:B------:R-:W-:Y:S01]  /*55b0*/  ISETP.GT.AND P2, PT, R0, 0x9, P3 ;  /* 0x000000090000780c */ /* 0x000fe20001f44270 */
[----:B------:R-:W-:Y:S03]  /*55c0*/  BSSY B1, `(.L_x_36) ;  /* 0x0000007000017945 */ /* 0x000fe60003800000 */
[----:B------:R-:W-:-:S04]  /*55d0*/  FMUL R159, R159, R16 ;  /* 0x000000109f9f7220 */ /* 0x000fc80000400000 */
[----:B----4-:R-:W-:-:S05]  /*55e0*/  FFMA R159, R161, R2, R159 ;  /* 0x00000002a19f7223 */ /* 0x010fca000000009f */
[----:B------:R-:W-:-:S05]  /*55f0*/  F2FP.F16.F32.PACK_AB R159, RZ, R159 ;  /* 0x0000009fff9f723e */ /* 0x000fca00000000ff */
[----:B------:R1:W-:Y:S01]  /*5600*/  @P1 STG.E.U16 desc[UR36][R4.64+0x10], R159 ;  /* 0x0000109f04001986 */ /* 0x0003e2000c101524 */
[----:B------:R-:W-:Y:S05]  /*5610*/  @!P2 BRA `(.L_x_37) ;  /* 0x000000000004a947 */ /* 0x000fea0003800000 */
[----:B------:R4:W5:Y:S02]  /*5620*/  LDG.E.LTC128B.U16 R23, desc[UR36][R10.64+0x12] ;  /* 0x000012240a177981 */ /* 0x000964000c1e1520 */
.L_x_37:
[----:B------:R-:W-:Y:S05]  /*5630*/  BSYNC B1 ;  /* 0x0000000000017941 */ /* 0x000fea0003800000 */
.L_x_36:
[----:B------:R-:W2:Y:S01]  /*5640*/  LDL.LU R161, [R1+0x14] ;  /* 0x0000140001a17983 */ /* 0x000ea20000300800 */
[----:B-1---5:R-:W-:Y:S01]  /*5650*/  HADD2.F32 R159, -RZ, R23.H0_H0 ;  /* 0x20000017ff9f7230 */ /* 0x022fe20000004100 */
[----:B------:R-:W-:Y:S01]  /*5660*/  ISETP.GT.AND P1, PT, R0, 0x8, P0 ;  /* 0x000000080000780c */ /* 0x000fe20000724270 */
[----:B------:R-:W-:Y:S03]  /*5670*/  BSSY B1, `(.L_x_38) ;  /* 0x0000007000017945 */ /* 0x000fe60003800000 */
[----:B------:R-:W-:-:S04]  /*5680*/  FMUL R159, R159, R16 ;  /* 0x000000109f9f7220 */ /* 0x000fc80000400000 */
[----:B--2---:R-:W-:-:S05]  /*5690*/  FFMA R159, R161, R2, R159 ;  /* 0x00000002a19f7223 */ /* 0x004fca000000009f */
[----:B------:R-:W-:-:S05]  /*56a0*/  F2FP.F16.F32.PACK_AB R159, RZ, R159 ;  /* 0x0000009fff9f723e */ /* 0x000fca00000000ff */
[----:B------:R1:W-:Y:S01]  /*56b0*/  @P2 STG.E.U16 desc[UR36][R4.64+0x12], R159 ;  /* 0x0000129f04002986 */ /* 0x0003e2000c101524 */
[----:B------:R-:W-:Y:S05]  /*56c0*/  @!P1 BRA `(.L_x_39) ;  /* 0x0000000000049947 */ /* 0x000fea0003800000 */
[----:B------:R2:W5:Y:S02]  /*56d0*/  LDG.E.LTC128B.U16 R23, desc[UR36][R8.64+0x10] ;  /* 0x0000102408177981 */ /* 0x000564000c1e1520 */
.L_x_39:
[----:B------:R-:W-:Y:S05]  /*56e0*/  BSYNC B1 ;  /* 0x0000000000017941 */ /* 0x000fea0003800000 */
.L_x_38:
        /* <DEDUP_REMOVED lines=10> */
.L_x_41:
[----:B------:R-:W-:Y:S05]  /*5790*/  BSYNC B1 ;  /* 0x0000000000017941 */ /* 0x000fea0003800000 */
.L_x_40:
        /* <DEDUP_REMOVED lines=10> */
.L_x_43:
[----:B------:R-:W-:Y:S05]  /*5840*/  BSYNC B1 ;  /* 0x0000000000017941 */ /* 0x000fea0003800000 */
.L_x_42:
        /* <DEDUP_REMOVED lines=10> */
.L_x_45:
[----:B------:R-:W-:Y:S05]  /*58f0*/  BSYNC B1 ;  /* 0x0000000000017941 */ /* 0x000fea0003800000 */
.L_x_44:
        /* <DEDUP_REMOVED lines=10> */
.L_x_47:
[----:B------:R-:W-:Y:S05]  /*59a0*/  BSYNC B1 ;  /* 0x0000000000017941 */ /* 0x000fea0003800000 */
.L_x_46:
        /* <DEDUP_REMOVED lines=10> */
.L_x_49:
[----:B------:R-:W-:Y:S05]  /*5a50*/  BSYNC B1 ;  /* 0x0000000000017941 */ /* 0x000fea0003800000 */
.L_x_48:
        /* <DEDUP_REMOVED lines=10> */
.L_x_51:
[----:B------:R-:W-:Y:S05]  /*5b00*/  BSYNC B1 ;  /* 0x0000000000017941 */ /* 0x000fea0003800000 */
.L_x_50:
        /* <DEDUP_REMOVED lines=10> */
.L_x_53:
[----:B------:R-:W-:Y:S05]  /*5bb0*/  BSYNC B1 ;  /* 0x0000000000017941 */ /* 0x000fea0003800000 */
.L_x_52:
        /* <DEDUP_REMOVED lines=10> */
.L_x_55:
[----:B------:R-:W-:Y:S05]  /*5c60*/  BSYNC B1 ;  /* 0x0000000000017941 */ /* 0x000fea0003800000 */
.L_x_54:
        /* <DEDUP_REMOVED lines=10> */
.L_x_57:
[----:B------:R-:W-:Y:S05]  /*5d10*/  BSYNC B1 ;  /* 0x0000000000017941 */ /* 0x000fea0003800000 */
.L_x_56:
        /* <DEDUP_REMOVED lines=10> */
.L_x_59:
[----:B------:R-:W-:Y:S05]  /*5dc0*/  BSYNC B1 ;  /* 0x0000000000017941 */ /* 0x000fea0003800000 */
.L_x_58:
        /* <DEDUP_REMOVED lines=10> */
.L_x_61:
[----:B------:R-:W-:Y:S05]  /*5e70*/  BSYNC B1 ;  /* 0x0000000000017941 */ /* 0x000fea0003800000 */
.L_x_60:
        /* <DEDUP_REMOVED lines=10> */
.L_x_63:
[----:B------:R-:W-:Y:S05]  /*5f20*/  BSYNC B1 ;  /* 0x0000000000017941 */ /* 0x000fea0003800000 */
.L_x_62:
        /* <DEDUP_REMOVED lines=10> */
.L_x_65:
[----:B------:R-:W-:Y:S05]  /*5fd0*/  BSYNC B1 ;  /* 0x0000000000017941 */ /* 0x000fea0003800000 */
.L_x_64:
        /* <DEDUP_REMOVED lines=10> */
.L_x_67:
[----:B------:R-:W-:Y:S05]  /*6080*/  BSYNC B1 ;  /* 0x0000000000017941 */ /* 0x000fea0003800000 */
.L_x_66:
        /* <DEDUP_REMOVED lines=10> */
.L_x_69:
[----:B------:R-:W-:Y:S05]  /*6130*/  BSYNC B1 ;  /* 0x0000000000017941 */ /* 0x000fea0003800000 */
.L_x_68:
        /* <DEDUP_REMOVED lines=10> */
.L_x_71:
[----:B------:R-:W-:Y:S05]  /*61e0*/  BSYNC B1 ;  /* 0x0000000000017941 */ /* 0x000fea0003800000 */
.L_x_70:
        /* <DEDUP_REMOVED lines=10> */
.L_x_73:
[----:B------:R-:W-:Y:S05]  /*6290*/  BSYNC B1 ;  /* 0x0000000000017941 */ /* 0x000fea0003800000 */
.L_x_72:
        /* <DEDUP_REMOVED lines=10> */
.L_x_75:
[----:B------:R-:W-:Y:S05]  /*6340*/  BSYNC B1 ;  /* 0x0000000000017941 */ /* 0x000fea0003800000 */
.L_x_74:
        /* <DEDUP_REMOVED lines=10> */
.L_x_77:
[----:B------:R-:W-:Y:S05]  /*63f0*/  BSYNC B1 ;  /* 0x0000000000017941 */ /* 0x000fea0003800000 */
.L_x_76:
        /* <DEDUP_REMOVED lines=10> */
.L_x_79:
[----:B------:R-:W-:Y:S05]  /*64a0*/  BSYNC B1 ;  /* 0x0000000000017941 */ /* 0x000fea0003800000 */
.L_x_78:
        /* <DEDUP_REMOVED lines=10> */
.L_x_81:
[----:B------:R-:W-:Y:S05]  /*6550*/  BSYNC B1 ;  /* 0x0000000000017941 */ /* 0x000fea0003800000 */
.L_x_80:
        /* <DEDUP_REMOVED lines=10> */
.L_x_83:
[----:B------:R-:W-:Y:S05]  /*6600*/  BSYNC B1 ;  /* 0x0000000000017941 */ /* 0x000fea0003800000 */
.L_x_82:
        /* <DEDUP_REMOVED lines=10> */
.L_x_85:
[----:B------:R-:W-:Y:S05]  /*66b0*/  BSYNC B1 ;  /* 0x0000000000017941 */ /* 0x000fea0003800000 */
.L_x_84:
        /* <DEDUP_REMOVED lines=10> */
.L_x_87:
[----:B------:R-:W-:Y:S05]  /*6760*/  BSYNC B1 ;  /* 0x0000000000017941 */ /* 0x000fea0003800000 */
.L_x_86:
        /* <DEDUP_REMOVED lines=10> */
.L_x_89:
[----:B------:R-:W-:Y:S05]  /*6810*/  BSYNC B1 ;  /* 0x0000000000017941 */ /* 0x000fea0003800000 */
.L_x_88:
        /* <DEDUP_REMOVED lines=10> */
.L_x_91:
[----:B------:R-:W-:Y:S05]  /*68c0*/  BSYNC B1 ;  /* 0x0000000000017941 */ /* 0x000fea0003800000 */
.L_x_90:
        /* <DEDUP_REMOVED lines=10> */
.L_x_93:
[----:B------:R-:W-:Y:S05]  /*6970*/  BSYNC B1 ;  /* 0x0000000000017941 */ /* 0x000fea0003800000 */
.L_x_92:
        /* <DEDUP_REMOVED lines=10> */
.L_x_95:
[----:B------:R-:W-:Y:S05]  /*6a20*/  BSYNC B1 ;  /* 0x0000000000017941 */ /* 0x000fea0003800000 */
.L_x_94:
        /* <DEDUP_REMOVED lines=10> */
.L_x_97:
[----:B------:R-:W-:Y:S05]  /*6ad0*/  BSYNC B1 ;  /* 0x0000000000017941 */ /* 0x000fea0003800000 */
.L_x_96:
        /* <DEDUP_REMOVED lines=10> */
.L_x_99:
[----:B------:R-:W-:Y:S05]  /*6b80*/  BSYNC B1 ;  /* 0x0000000000017941 */ /* 0x000fea0003800000 */
.L_x_98:
        /* <DEDUP_REMOVED lines=10> */
.L_x_101:
[----:B------:R-:W-:Y:S05]  /*6c30*/  BSYNC B1 ;  /* 0x0000000000017941 */ /* 0x000fea0003800000 */
.L_x_100:
        /* <DEDUP_REMOVED lines=10> */
.L_x_103:
[----:B------:R-:W-:Y:S05]  /*6ce0*/  BSYNC B1 ;  /* 0x0000000000017941 */ /* 0x000fea0003800000 */
.L_x_102:
        /* <DEDUP_REMOVED lines=10> */
.L_x_105:
[----:B------:R-:W-:Y:S05]  /*6d90*/  BSYNC B1 ;  /* 0x0000000000017941 */ /* 0x000fea0003800000 */
.L_x_104:
        /* <DEDUP_REMOVED lines=10> */
.L_x_107:
[----:B------:R-:W-:Y:S05]  /*6e40*/  BSYNC B1 ;  /* 0x0000000000017941 */ /* 0x000fea0003800000 */
.L_x_106:
        /* <DEDUP_REMOVED lines=10> */
.L_x_109:
[----:B------:R-:W-:Y:S05]  /*6ef0*/  BSYNC B1 ;  /* 0x0000000000017941 */ /* 0x000fea0003800000 */
.L_x_108:
        /* <DEDUP_REMOVED lines=10> */
.L_x_111:
[----:B------:R-:W-:Y:S05]  /*6fa0*/  BSYNC B1 ;  /* 0x0000000000017941 */ /* 0x000fea0003800000 */
.L_x_110:
        /* <DEDUP_REMOVED lines=10> */
.L_x_113:
[----:B------:R-:W-:Y:S05]  /*7050*/  BSYNC B1 ;  /* 0x0000000000017941 */ /* 0x000fea0003800000 */
.L_x_112:
        /* <DEDUP_REMOVED lines=10> */
.L_x_115:
[----:B------:R-:W-:Y:S05]  /*7100*/  BSYNC B1 ;  /* 0x0000000000017941 */ /* 0x000fea0003800000 */
.L_x_114:
        /* <DEDUP_REMOVED lines=10> */
.L_x_117:
[----:B------:R-:W-:Y:S05]  /*71b0*/  BSYNC B1 ;  /* 0x0000000000017941 */ /* 0x000fea0003800000 */
.L_x_116:
        /* <DEDUP_REMOVED lines=10> */
.L_x_119:
[----:B------:R-:W-:Y:S05]  /*7260*/  BSYNC B1 ;  /* 0x0000000000017941 */ /* 0x000fea0003800000 */
.L_x_118:
        /* <DEDUP_REMOVED lines=10> */
.L_x_121:
[----:B------:R-:W-:Y:S05]  /*7310*/  BSYNC B1 ;  /* 0x0000000000017941 */ /* 0x000fea0003800000 */
.L_x_120:
        /* <DEDUP_REMOVED lines=10> */
.L_x_123:
[----:B------:R-:W-:Y:S05]  /*73c0*/  BSYNC B1 ;  /* 0x0000000000017941 */ /* 0x000fea0003800000 */
.L_x_122:
        /* <DEDUP_REMOVED lines=10> */
.L_x_125:
[----:B------:R-:W-:Y:S05]  /*7470*/  BSYNC B1 ;  /* 0x0000000000017941 */ /* 0x000fea0003800000 */
.L_x_124:
        /* <DEDUP_REMOVED lines=10> */
.L_x_127:
[----:B------:R-:W-:Y:S05]  /*7520*/  BSYNC B1 ;  /* 0x0000000000017941 */ /* 0x000fea0003800000 */
.L_x_126:
        /* <DEDUP_REMOVED lines=10> */
.L_x_129:
[----:B------:R-:W-:Y:S05]  /*75d0*/  BSYNC B1 ;  /* 0x0000000000017941 */ /* 0x000fea0003800000 */
.L_x_128:
        /* <DEDUP_REMOVED lines=10> */
.L_x_131:
[----:B------:R-:W-:Y:S05]  /*7680*/  BSYNC B1 ;  /* 0x0000000000017941 */ /* 0x000fea0003800000 */
.L_x_130:
        /* <DEDUP_REMOVED lines=10> */
.L_x_133:
[----:B------:R-:W-:Y:S05]  /*7730*/  BSYNC B1 ;  /* 0x0000000000017941 */ /* 0x000fea0003800000 */
.L_x_132:
        /* <DEDUP_REMOVED lines=10> */
.L_x_135:
[----:B------:R-:W-:Y:S05]  /*77e0*/  BSYNC B1 ;  /* 0x0000000000017941 */ /* 0x000fea0003800000 */
.L_x_134:
        /* <DEDUP_REMOVED lines=10> */
.L_x_137:
[----:B------:R-:W-:Y:S05]  /*7890*/  BSYNC B1 ;  /* 0x0000000000017941 */ /* 0x000fea0003800000 */
.L_x_136:
        /* <DEDUP_REMOVED lines=10> */
.L_x_139:
[----:B------:R-:W-:Y:S05]  /*7940*/  BSYNC B1 ;  /* 0x0000000000017941 */ /* 0x000fea0003800000 */
.L_x_138:
        /* <DEDUP_REMOVED lines=10> */
.L_x_141:
[----:B------:R-:W-:Y:S05]  /*79f0*/  BSYNC B1 ;  /* 0x0000000000017941 */ /* 0x000fea0003800000 */
.L_x_140:
        /* <DEDUP_REMOVED lines=10> */
.L_x_143:
[----:B------:R-:W-:Y:S05]  /*7aa0*/  BSYNC B1 ;  /* 0x0000000000017941 */ /* 0x000fea0003800000 */
.L_x_142:
        /* <DEDUP_REMOVED lines=10> */
.L_x_145:
[----:B------:R-:W-:Y:S05]  /*7b50*/  BSYNC B1 ;  /* 0x0000000000017941 */ /* 0x000fea0003800000 */
.L_x_144:
        /* <DEDUP_REMOVED lines=10> */
.L_x_147:
[----:B------:R-:W-:Y:S05]  /*7c00*/  BSYNC B1 ;  /* 0x0000000000017941 */ /* 0x000fea0003800000 */
.L_x_146:
        /* <DEDUP_REMOVED lines=10> */
.L_x_149:
[----:B------:R-:W-:Y:S05]  /*7cb0*/  BSYNC B1 ;  /* 0x0000000000017941 */ /* 0x000fea0003800000 */
.L_x_148:
        /* <DEDUP_REMOVED lines=10> */
.L_x_151:
[----:B------:R-:W-:Y:S05]  /*7d60*/  BSYNC B1 ;  /* 0x0000000000017941 */ /* 0x000fea0003800000 */
.L_x_150:
        /* <DEDUP_REMOVED lines=10> */
.L_x_153:
[----:B------:R-:W-:Y:S05]  /*7e10*/  BSYNC B1 ;  /* 0x0000000000017941 */ /* 0x000fea0003800000 */
.L_x_152:
        /* <DEDUP_REMOVED lines=10> */
.L_x_155:
[----:B------:R-:W-:Y:S05]  /*7ec0*/  BSYNC B1 ;  /* 0x0000000000017941 */ /* 0x000fea0003800000 */
.L_x_154:
        /* <DEDUP_REMOVED lines=10> */
.L_x_157:
[----:B------:R-:W-:Y:S05]  /*7f70*/  BSYNC B1 ;  /* 0x0000000000017941 */ /* 0x000fea0003800000 */
.L_x_156:
        /* <DEDUP_REMOVED lines=10> */
.L_x_159:
[----:B------:R-:W-:Y:S05]  /*8020*/  BSYNC B1 ;  /* 0x0000000000017941 */ /* 0x000fea0003800000 */
.L_x_158:
        /* <DEDUP_REMOVED lines=10> */
.L_x_161:
[----:B------:R-:W-:Y:S05]  /*80d0*/  BSYNC B1 ;  /* 0x0000000000017941 */ /* 0x000fea0003800000 */
.L_x_160:
        /* <DEDUP_REMOVED lines=10> */
.L_x_163:
[----:B------:R-:W-:Y:S05]  /*8180*/  BSYNC B1 ;  /* 0x0000000000017941 */ /* 0x000fea0003800000 */
.L_x_162:
        /* <DEDUP_REMOVED lines=10> */
.L_x_165:
[----:B------:R-:W-:Y:S05]  /*8230*/  BSYNC B1 ;  /* 0x0000000000017941 */ /* 0x000fea0003800000 */
.L_x_164:
        /* <DEDUP_REMOVED lines=10> */
.L_x_167:
[----:B------:R-:W-:Y:S05]  /*82e0*/  BSYNC B1 ;  /* 0x0000000000017941 */ /* 0x000fea0003800000 */
.L_x_166:
        /* <DEDUP_REMOVED lines=10> */
.L_x_169:
[----:B------:R-:W-:Y:S05]  /*8390*/  BSYNC B1 ;  /* 0x0000000000017941 */ /* 0x000fea0003800000 */
.L_x_168:
        /* <DEDUP_REMOVED lines=10> */
.L_x_171:
[----:B------:R-:W-:Y:S05]  /*8440*/  BSYNC B1 ;  /* 0x0000000000017941 */ /* 0x000fea0003800000 */
.L_x_170:
        /* <DEDUP_REMOVED lines=10> */
.L_x_173:
[----:B------:R-:W-:Y:S05]  /*84f0*/  BSYNC B1 ;  /* 0x0000000000017941 */ /* 0x000fea0003800000 */
.L_x_172:
        /* <DEDUP_REMOVED lines=10> */
.L_x_175:
[----:B------:R-:W-:Y:S05]  /*85a0*/  BSYNC B1 ;  /* 0x0000000000017941 */ /* 0x000fea0003800000 */
.L_x_174:
        /* <DEDUP_REMOVED lines=10> */
.L_x_177:
[----:B------:R-:W-:Y:S05]  /*8650*/  BSYNC B1 ;  /* 0x0000000000017941 */ /* 0x000fea0003800000 */
.L_x_176:
        /* <DEDUP_REMOVED lines=10> */
.L_x_179:
[----:B------:R-:W-:Y:S05]  /*8700*/  BSYNC B1 ;  /* 0x0000000000017941 */ /* 0x000fea0003800000 */
.L_x_178:
        /* <DEDUP_REMOVED lines=10> */
.L_x_181:
[----:B------:R-:W-:Y:S05]  /*87b0*/  BSYNC B1 ;  /* 0x0000000000017941 */ /* 0x000fea0003800000 */
.L_x_180:
        /* <DEDUP_REMOVED lines=10> */
.L_x_183:
[----:B------:R-:W-:Y:S05]  /*8860*/  BSYNC B1 ;  /* 0x0000000000017941 */ /* 0x000fea0003800000 */
.L_x_182:
        /* <DEDUP_REMOVED lines=10> */
.L_x_185:
[----:B------:R-:W-:Y:S05]  /*8910*/  BSYNC B1 ;  /* 0x0000000000017941 */ /* 0x000fea0003800000 */
.L_x_184:
        /* <DEDUP_REMOVED lines=10> */
.L_x_187:
[----:B------:R-:W-:Y:S05]  /*89c0*/  BSYNC B1 ;  /* 0x0000000000017941 */ /* 0x000fea0003800000 */
.L_x_186:
        /* <DEDUP_REMOVED lines=10> */
.L_x_189:
[----:B------:R-:W-:Y:S05]  /*8a70*/  BSYNC B1 ;  /* 0x0000000000017941 */ /* 0x000fea0003800000 */
.L_x_188:
        /* <DEDUP_REMOVED lines=10> */
.L_x_191:
[----:B------:R-:W-:Y:S05]  /*8b20*/  BSYNC B1 ;  /* 0x0000000000017941 */ /* 0x000fea0003800000 */
.L_x_190:
        /* <DEDUP_REMOVED lines=10> */
.L_x_193:
[----:B------:R-:W-:Y:S05]  /*8bd0*/  BSYNC B1 ;  /* 0x0000000000017941 */ /* 0x000fea0003800000 */
.L_x_192:
        /* <DEDUP_REMOVED lines=10> */
.L_x_195:
[----:B------:R-:W-:Y:S05]  /*8c80*/  BSYNC B1 ;  /* 0x0000000000017941 */ /* 0x000fea0003800000 */
.L_x_194:
        /* <DEDUP_REMOVED lines=10> */
.L_x_197:
[----:B------:R-:W-:Y:S05]  /*8d30*/  BSYNC B1 ;  /* 0x0000000000017941 */ /* 0x000fea0003800000 */
.L_x_196:
        /* <DEDUP_REMOVED lines=10> */
.L_x_199:
[----:B------:R-:W-:Y:S05]  /*8de0*/  BSYNC B1 ;  /* 0x0000000000017941 */ /* 0x000fea0003800000 */
.L_x_198:
        /* <DEDUP_REMOVED lines=10> */
.L_x_201:
[----:B------:R-:W-:Y:S05]  /*8e90*/  BSYNC B1 ;  /* 0x0000000000017941 */ /* 0x000fea0003800000 */
.L_x_200:
        /* <DEDUP_REMOVED lines=10> */
.L_x_203:
[----:B------:R-:W-:Y:S05]  /*8f40*/  BSYNC B1 ;  /* 0x0000000000017941 */ /* 0x000fea0003800000 */
.L_x_202:
        /* <DEDUP_REMOVED lines=10> */
.L_x_205:
[----:B------:R-:W-:Y:S05]  /*8ff0*/  BSYNC B1 ;  /* 0x0000000000017941 */ /* 0x000fea0003800000 */
.L_x_204:
        /* <DEDUP_REMOVED lines=10> */
.L_x_207:
[----:B------:R-:W-:Y:S05]  /*90a0*/  BSYNC B1 ;  /* 0x0000000000017941 */ /* 0x000fea0003800000 */
.L_x_206:
        /* <DEDUP_REMOVED lines=10> */
.L_x_209:
[----:B------:R-:W-:Y:S05]  /*9150*/  BSYNC B1 ;  /* 0x0000000000017941 */ /* 0x000fea0003800000 */
.L_x_208:
        /* <DEDUP_REMOVED lines=10> */
.L_x_211:
[----:B------:R-:W-:Y:S05]  /*9200*/  BSYNC B1 ;  /* 0x0000000000017941 */ /* 0x000fea0003800000 */
.L_x_210:
        /* <DEDUP_REMOVED lines=10> */
.L_x_213:
[----:B------:R-:W-:Y:S05]  /*92b0*/  BSYNC B1 ;  /* 0x0000000000017941 */ /* 0x000fea0003800000 */
.L_x_212:
        /* <DEDUP_REMOVED lines=10> */
.L_x_215:
[----:B------:R-:W-:Y:S05]  /*9360*/  BSYNC B1 ;  /* 0x0000000000017941 */ /* 0x000fea0003800000 */
.L_x_214:
        /* <DEDUP_REMOVED lines=10> */
.L_x_217:
[----:B------:R-:W-:Y:S05]  /*9410*/  BSYNC B1 ;  /* 0x0000000000017941 */ /* 0x000fea0003800000 */
.L_x_216:
        /* <DEDUP_REMOVED lines=10> */
.L_x_219:
[----:B------:R-:W-:Y:S05]  /*94c0*/  BSYNC B1 ;  /* 0x0000000000017941 */ /* 0x000fea0003800000 */
.L_x_218:
        /* <DEDUP_REMOVED lines=10> */
.L_x_221:
[----:B------:R-:W-:Y:S05]  /*9570*/  BSYNC B1 ;  /* 0x0000000000017941 */ /* 0x000fea0003800000 */
.L_x_220:
        /* <DEDUP_REMOVED lines=10> */
.L_x_223:
[----:B------:R-:W-:Y:S05]  /*9620*/  BSYNC B1 ;  /* 0x0000000000017941 */ /* 0x000fea0003800000 */
.L_x_222:
        /* <DEDUP_REMOVED lines=10> */
.L_x_225:
[----:B------:R-:W-:Y:S05]  /*96d0*/  BSYNC B1 ;  /* 0x0000000000017941 */ /* 0x000fea0003800000 */
.L_x_224:
        /* <DEDUP_REMOVED lines=10> */
.L_x_227:
[----:B------:R-:W-:Y:S05]  /*9780*/  BSYNC B1 ;  /* 0x0000000000017941 */ /* 0x000fea0003800000 */
.L_x_226:
        /* <DEDUP_REMOVED lines=10> */
.L_x_229:
[----:B------:R-:W-:Y:S05]  /*9830*/  BSYNC B1 ;  /* 0x0000000000017941 */ /* 0x000fea0003800000 */
.L_x_228:
        /* <DEDUP_REMOVED lines=10> */
.L_x_231:
[----:B------:R-:W-:Y:S05]  /*98e0*/  BSYNC B1 ;  /* 0x0000000000017941 */ /* 0x000fea0003800000 */
.L_x_230:
        /* <DEDUP_REMOVED lines=10> */
.L_x_233:
[----:B------:R-:W-:Y:S05]  /*9990*/  BSYNC B1 ;  /* 0x0000000000017941 */ /* 0x000fea0003800000 */
.L_x_232:
        /* <DEDUP_REMOVED lines=10> */
.L_x_235:
[----:B------:R-:W-:Y:S05]  /*9a40*/  BSYNC B1 ;  /* 0x0000000000017941 */ /* 0x000fea0003800000 */
.L_x_234:
        /* <DEDUP_REMOVED lines=10> */
.L_x_237:
[----:B------:R-:W-:Y:S05]  /*9af0*/  BSYNC B1 ;  /* 0x0000000000017941 */ /* 0x000fea0003800000 */
.L_x_236:
        /* <DEDUP_REMOVED lines=10> */
.L_x_239:
[----:B------:R-:W-:Y:S05]  /*9ba0*/  BSYNC B1 ;  /* 0x0000000000017941 */ /* 0x000fea0003800000 */
.L_x_238:
        /* <DEDUP_REMOVED lines=10> */
.L_x_241:
[----:B------:R-:W-:Y:S05]  /*9c50*/  BSYNC B1 ;  /* 0x0000000000017941 */ /* 0x000fea0003800000 */
.L_x_240:
        /* <DEDUP_REMOVED lines=10> */
.L_x_243:
[----:B------:R-:W-:Y:S05]  /*9d00*/  BSYNC B1 ;  /* 0x0000000000017941 */ /* 0x000fea0003800000 */
.L_x_242:
        /* <DEDUP_REMOVED lines=10> */
.L_x_245:
[----:B------:R-:W-:Y:S05]  /*9db0*/  BSYNC B1 ;  /* 0x0000000000017941 */ /* 0x000fea0003800000 */
.L_x_244:
        /* <DEDUP_REMOVED lines=10> */
.L_x_247:
[----:B------:R-:W-:Y:S05]  /*9e60*/  BSYNC B1 ;  /* 0x0000000000017941 */ /* 0x000fea0003800000 */
.L_x_246:
        /* <DEDUP_REMOVED lines=10> */
.L_x_249:
[----:B------:R-:W-:Y:S05]  /*9f10*/  BSYNC B1 ;  /* 0x0000000000017941 */ /* 0x000fea0003800000 */
.L_x_248:
        /* <DEDUP_REMOVED lines=10> */
.L_x_251:
[----:B------:R-:W-:Y:S05]  /*9fc0*/  BSYNC B1 ;  /* 0x0000000000017941 */ /* 0x000fea0003800000 */
.L_x_250:
        /* <DEDUP_REMOVED lines=10> */
.L_x_253:
[----:B------:R-:W-:Y:S05]  /*a070*/  BSYNC B1 ;  /* 0x0000000000017941 */ /* 0x000fea0003800000 */
.L_x_252:
        /* <DEDUP_REMOVED lines=10> */
.L_x_255:
[----:B------:R-:W-:Y:S05]  /*a120*/  BSYNC B1 ;  /* 0x0000000000017941 */ /* 0x000fea0003800000 */
.L_x_254:
        /* <DEDUP_REMOVED lines=10> */
.L_x_257:
[----:B------:R-:W-:Y:S05]  /*a1d0*/  BSYNC B1 ;  /* 0x0000000000017941 */ /* 0x000fea0003800000 */
.L_x_256:
        /* <DEDUP_REMOVED lines=10> */
.L_x_259:
[----:B------:R-:W-:Y:S05]  /*a280*/  BSYNC B1 ;  /* 0x0000000000017941 */ /* 0x000fea0003800000 */
.L_x_258:
        /* <DEDUP_REMOVED lines=10> */
.L_x_261:
[----:B------:R-:W-:Y:S05]  /*a330*/  BSYNC B1 ;  /* 0x0000000000017941 */ /* 0x000fea0003800000 */
.L_x_260:
        /* <DEDUP_REMOVED lines=10> */
.L_x_263:
[----:B------:R-:W-:Y:S05]  /*a3e0*/  BSYNC B1 ;  /* 0x0000000000017941 */ /* 0x000fea0003800000 */
.L_x_262:
        /* <DEDUP_REMOVED lines=10> */
.L_x_265:
[----:B------:R-:W-:Y:S05]  /*a490*/  BSYNC B1 ;  /* 0x0000000000017941 */ /* 0x000fea0003800000 */
.L_x_264:
        /* <DEDUP_REMOVED lines=10> */
.L_x_267:
[----:B------:R-:W-:Y:S05]  /*a540*/  BSYNC B1 ;  /* 0x0000000000017941 */ /* 0x000fea0003800000 */
.L_x_266:
        /* <DEDUP_REMOVED lines=10> */
.L_x_269:
[----:B------:R-:W-:Y:S05]  /*a5f0*/  BSYNC B1 ;  /* 0x0000000000017941 */ /* 0x000fea0003800000 */
.L_x_268:
        /* <DEDUP_REMOVED lines=10> */
.L_x_271:
[----:B------:R-:W-:Y:S05]  /*a6a0*/  BSYNC B1 ;  /* 0x0000000000017941 */ /* 0x000fea0003800000 */
.L_x_270:
        /* <DEDUP_REMOVED lines=10> */
.L_x_273:
[----:B------:R-:W-:Y:S05]  /*a750*/  BSYNC B1 ;  /* 0x0000000000017941 */ /* 0x000fea0003800000 */
.L_x_272:
        /* <DEDUP_REMOVED lines=10> */
.L_x_275:
[----:B------:R-:W-:Y:S05]  /*a800*/  BSYNC B1 ;  /* 0x0000000000017941 */ /* 0x000fea0003800000 */
.L_x_274:
        /* <DEDUP_REMOVED lines=10> */
.L_x_277:
[----:B------:R-:W-:Y:S05]  /*a8b0*/  BSYNC B1 ;  /* 0x0000000000017941 */ /* 0x000fea0003800000 */
.L_x_276:
[----:B0-234-:R-:W2:Y:S01]  /*a8c0*/  LDL.LU R10, [R1+0x1f4] ;  /* 0x0001f400010a7983 */ /* 0x01dea20000300800 */
[----:B-----5:R-:W-:Y:S01]  /*a8d0*/  HADD2.F32 R11, -RZ, R23.H0_H0 ;  /* 0x20000017ff0b7230 */ /* 0x020fe20000004100 */
        /* <DEDUP_REMOVED lines=8> */
.L_x_279:
[----:B------:R-:W-:Y:S05]  /*a960*/  BSYNC B1 ;  /* 0x0000000000017941 */ /* 0x000fea0003800000 */
.L_x_278:
[----:B------:R-:W3:Y:S01]  /*a970*/  LDL.LU R10, [R1+0x1f8] ;  /* 0x0001f800010a7983 */ /* 0x000ee20000300800 */
[----:B0----5:R-:W-:Y:S01]  /*a980*/  HADD2.F32 R11, -RZ, R23.H0_H0 ;  /* 0x20000017ff0b7230 */ /* 0x021fe20000004100 */
[----:B------:R-:W-:Y:S01]  /*a990*/  ISETP.GT.AND P1, PT, R0, 0xf9, P0 ;  /* 0x000000f90000780c */ /* 0x000fe20000724270 */
[----:B------:R-:W-:Y:S01]  /*a9a0*/  BSSY B1, `(.L_x_280) ;  /* 0x000000a000017945 */ /* 0x000fe20003800000 */
[----:B------:R-:W-:Y:S02]  /*a9b0*/  IADD3 R167, P0, R3, 0x80, RZ ;  /* 0x0000008003a77810 */ /* 0x000fe40007f1e0ff */
[----:B------:R-:W-:-:S04]  /*a9c0*/  FMUL R11, R11, R16 ;  /* 0x000000100b0b7220 */ /* 0x000fc80000400000 */
[----:B---3--:R-:W-:-:S05]  /*a9d0*/  FFMA R11, R10, R2, R11 ;  /* 0x000000020a0b7223 */ /* 0x008fca000000000b */
[----:B------:R-:W-:-:S04]  /*a9e0*/  F2FP.F16.F32.PACK_AB R11, RZ, R11 ;  /* 0x0000000bff0b723e */ /* 0x000fc800000000ff */
[----:B------:R-:W-:Y:S01]  /*a9f0*/  PRMT R3, R11, 0x7610, R3 ;  /* 0x000076100b037816 */ /* 0x000fe20000000003 */
[----:B------:R-:W-:-:S04]  /*aa00*/  IMAD.X R11, RZ, RZ, UR7, P0 ;  /* 0x00000007ff0b7e24 */ /* 0x000fc800080e06ff */
[----:B------:R0:W-:Y:S01]  /*aa10*/  @P2 STG.E.U16 desc[UR36][R6.64+0x1f0], R3 ;  /* 0x0001f00306002986 */ /* 0x0001e2000c101524 */
[----:B------:R-:W-:Y:S05]  /*aa20*/  @!P1 BRA `(.L_x_281) ;  /* 0x0000000000049947 */ /* 0x000fea0003800000 */
[----:B------:R3:W5:Y:S02]  /*aa30*/  LDG.E.LTC128B.U16 R23, desc[UR36][R8.64+0x1f2] ;  /* 0x0001f22408177981 */ /* 0x000764000c1e1520 */
.L_x_281:
[----:B------:R-:W-:Y:S05]  /*aa40*/  BSYNC B1 ;  /* 0x0000000000017941 */ /* 0x000fea0003800000 */
.L_x_280:
[----:B------:R-:W4:Y:S01]  /*aa50*/  LDL.LU R10, [R1+0x1fc] ;  /* 0x0001fc00010a7983 */ /* 0x000f220000300800 */
[----:B0----5:R-:W-:Y:S01]  /*aa60*/  HADD2.F32 R3, -RZ, R23.H0_H0 ;  /* 0x20000017ff037230 */ /* 0x021fe20000004100 */
[----:B------:R-:W-:Y:S01]  /*aa70*/  ISETP.GT.AND P0, PT, R17, 0x80, PT ;  /* 0x000000801100780c */ /* 0x000fe20003f04270 */
[----:B--23--:R-:W-:-:S03]  /*aa80*/  IMAD R8, R11, R14, RZ ;  /* 0x0000000e0b087224 */ /* 0x00cfc600078e02ff */
[----:B------:R-:W-:Y:S01]  /*aa90*/  FMUL R3, R3, R16 ;  /* 0x0000001003037220 */ /* 0x000fe20000400000 */
[C---:B------:R-:W-:Y:S01]  /*aaa0*/  IMAD R165, R167.reuse, R15, R8 ;  /* 0x0000000fa7a57224 */ /* 0x040fe200078e0208 */
[----:B------:R-:W-:Y:S01]  /*aab0*/  ISETP.GT.AND P4, PT, R0, RZ, P0 ;  /* 0x000000ff0000720c */ /* 0x000fe20000784270 */
[----:B------:R-:W-:-:S04]  /*aac0*/  IMAD.WIDE.U32 R8, R167, R14, R20 ;  /* 0x0000000ea7087225 */ /* 0x000fc800078e0014 */
[----:B------:R-:W-:Y:S02]  /*aad0*/  IMAD.IADD R9, R9, 0x1, R165 ;  /* 0x0000000109097824 */ /* 0x000fe400078e02a5 */
[----:B----4-:R-:W-:Y:S01]  /*aae0*/  FFMA R3, R10, R2, R3 ;  /* 0x000000020a037223 */ /* 0x010fe20000000003 */
[----:B------:R-:W-:-:S04]  /*aaf0*/  LEA R10, P2, R8, R12, 0x1 ;  /* 0x0000000c080a7211 */ /* 0x000fc800078408ff */
[----:B------:R-:W-:Y:S02]  /*ab00*/  F2FP.F16.F32.PACK_AB R3, RZ, R3 ;  /* 0x00000003ff03723e */ /* 0x000fe400000000ff */
[--C-:B------:R-:W-:Y:S02]  /*ab10*/  LEA.HI.X R11, R8, R13, R9.reuse, 0x1, P2 ;  /* 0x0000000d080b7211 */ /* 0x100fe400010f0c09 */
[----:B------:R-:W-:-:S05]  /*ab20*/  PRMT R9, R3, 0x7610, R9 ;  /* 0x0000761003097816 */ /* 0x000fca0000000009 */
[----:B------:R0:W-:Y:S04]  /*ab30*/  @P1 STG.E.U16 desc[UR36][R6.64+0x1f2], R9 ;  /* 0x0001f20906001986 */ /* 0x0001e8000c101524 */
[----:B------:R-:W2:Y:S01]  /*ab40*/  @P4 LDG.E.LTC128B.U16 R23, desc[UR36][R10.64] ;  /* 0x000000240a174981 */ /* 0x000ea2000c1e1520 */
[----:B-1----:R-:W-:Y:S01]  /*ab50*/  IMAD.U32 R159, RZ, RZ, UR8 ;  /* 0x00000008ff9f7e24 */ /* 0x002fe2000f8e00ff */
[----:B------:R-:W-:Y:S01]  /*ab60*/  ISETP.GT.AND P2, PT, R0, 0x1, P0 ;  /* 0x000000010000780c */ /* 0x000fe20000744270 */
[----:B------:R-:W-:Y:S01]  /*ab70*/  IMAD.U32 R161, RZ, RZ, UR8 ;  /* 0x00000008ffa17e24 */ /* 0x000fe2000f8e00ff */
[----:B------:R-:W-:Y:S01]  /*ab80*/  BSSY B1, `(.L_x_282) ;  /* 0x0000013000017945 */ /* 0x000fe20003800000 */
[----:B------:R-:W-:Y:S02]  /*ab90*/  IMAD.U32 R164, RZ, RZ, UR9 ;  /* 0x00000009ffa47e24 */ /* 0x000fe4000f8e00ff */
[----:B------:R-:W-:-:S02]  /*aba0*/  IMAD.SHL.U32 R159, R159, 0x100, RZ ;  /* 0x000001009f9f7824 */ /* 0x000fc400078e00ff */
[----:B0-----:R-:W-:Y:S01]  /*abb0*/  IMAD.WIDE.U32 R8, R167, R14, R18 ;  /* 0x0000000ea7087225 */ /* 0x001fe200078e0012 */
[----:B------:R-:W-:-:S04]  /*abc0*/  SHF.L.U64.HI R161, R161, 0x8, R164 ;  /* 0x00000008a1a17819 */ /* 0x000fc800000102a4 */
[----:B------:R-:W-:-:S03]  /*abd0*/  IADD3 R9, R165, R9, RZ ;  /* 0x00000009a5097210 */ /* 0x000fc60007ffe0ff */
[----:B------:R-:W-:Y:S01]  /*abe0*/  IMAD.WIDE.U32 R162, R22, UR43, R8 ;  /* 0x0000002b16a27c25 */ /* 0x000fe2000f8e0008 */
[----:B------:R-:W-:-:S04]  /*abf0*/  IADD3 R8, P1, R159, R4, RZ ;  /* 0x000000049f087210 */ /* 0x000fc80007f3e0ff */
[----:B------:R-:W-:Y:S01]  /*ac00*/  IADD3 R7, R157, R163, RZ ;  /* 0x000000a39d077210 */ /* 0x000fe20007ffe0ff */
[----:B------:R-:W-:Y:S01]  /*ac10*/  IMAD.X R9, R161, 0x1, R5, P1 ;  /* 0x00000001a1097824 */ /* 0x000fe200008e0605 */
[----:B------:R-:W-:-:S04]  /*ac20*/  LEA R6, P3, R162, R12, 0x1 ;  /* 0x0000000ca2067211 */ /* 0x000fc800078608ff */
[----:B------:R-:W-:Y:S01]  /*ac30*/  LEA.HI.X R7, R162, R13, R7, 0x1, P3 ;  /* 0x0000000da2077211 */ /* 0x000fe200018f0c07 */
[----:B--2---:R-:W-:-:S05]  /*ac40*/  HADD2.F32 R3, -RZ, R23.H0_H0 ;  /* 0x20000017ff037230 */ /* 0x004fca0000004100 */
[----:B------:R-:W-:-:S04]  /*ac50*/  FMUL R3, R3, R16 ;  /* 0x0000001003037220 */ /* 0x000fc80000400000 */
[----:B------:R-:W-:-:S05]  /*ac60*/  FFMA R3, R24, R2, R3 ;  /* 0x0000000218037223 */ /* 0x000fca0000000003 */
[----:B------:R-:W-:-:S05]  /*ac70*/  F2FP.F16.F32.PACK_AB R3, RZ, R3 ;  /* 0x00000003ff03723e */ /* 0x000fca00000000ff */
[----:B------:R0:W-:Y:S01]  /*ac80*/  @P4 STG.E.U16 desc[UR36][R8.64], R3 ;  /* 0x0000000308004986 */ /* 0x0001e2000c101524 */
[----:B------:R-:W-:Y:S05]  /*ac90*/  @!P2 BRA `(.L_x_283) ;  /* 0x000000000004a947 */ /* 0x000fea0003800000 */
[----:B------:R1:W5:Y:S02]  /*aca0*/  LDG.E.LTC128B.U16 R23, desc[UR36][R6.64+0x2] ;  /* 0x0000022406177981 */ /* 0x000364000c1e1520 */
.L_x_283:
[----:B------:R-:W-:Y:S05]  /*acb0*/  BSYNC B1 ;  /* 0x0000000000017941 */ /* 0x000fea0003800000 */
.L_x_282:
[----:B0----5:R-:W-:Y:S01]  /*acc0*/  HADD2.F32 R3, -RZ, R23.H0_H0 ;  /* 0x20000017ff037230 */ /* 0x021fe20000004100 */
[----:B------:R-:W-:Y:S01]  /*acd0*/  ISETP.GT.AND P1, PT, R17, 0x88, PT ;  /* 0x000000881100780c */ /* 0x000fe20003f24270 */
[----:B------:R-:W-:Y:S01]  /*ace0*/  IMAD.WIDE.U32 R14, R167, R14, R154 ;  /* 0x0000000ea70e7225 */ /* 0x000fe200078e009a */
[----:B------:R-:W-:Y:S03]  /*acf0*/  BSSY B1, `(.L_x_284) ;  /* 0x0000010000017945 */ /* 0x000fe60003800000 */
[----:B------:R-:W-:Y:S01]  /*ad00*/  FMUL R10, R3, R16 ;  /* 0x00000010030a7220 */ /* 0x000fe20000400000 */
[----:B------:R-:W-:Y:S01]  /*ad10*/  ISETP.GT.AND P3, PT, R0, RZ, P1 ;  /* 0x000000ff0000720c */ /* 0x000fe20000f64270 */
[----:B------:R-:W-:Y:S01]  /*ad20*/  IMAD.IADD R165, R165, 0x1, R15 ;  /* 0x00000001a5a57824 */ /* 0x000fe200078e020f */
[----:B------:R-:W-:Y:S01]  /*ad30*/  IADD3 R152, P4, R152, R14, RZ ;  /* 0x0000000e98987210 */ /* 0x000fe20007f9e0ff */
[----:B------:R-:W-:Y:S01]  /*ad40*/  FFMA R10, R25, R2, R10 ;  /* 0x00000002190a7223 */ /* 0x000fe2000000000a */
[----:B------:R-:W-:-:S03]  /*ad50*/  IADD3 R14, P5, R18, R14, RZ ;  /* 0x0000000e120e7210 */ /* 0x000fc60007fbe0ff */
[----:B------:R-:W-:Y:S01]  /*ad60*/  IMAD.X R20, R165, 0x1, R21, P4 ;  /* 0x00000001a5147824 */ /* 0x000fe200020e0615 */
[----:B------:R-:W-:Y:S02]  /*ad70*/  F2FP.F16.F32.PACK_AB R3, RZ, R10 ;  /* 0x0000000aff03723e */ /* 0x000fe400000000ff */
[C---:B------:R-:W-:Y:S02]  /*ad80*/  LEA R10, P4, R152.reuse, R12, 0x1 ;  /* 0x0000000c980a7211 */ /* 0x040fe400078808ff */
[----:B------:R-:W-:Y:S02]  /*ad90*/  PRMT R17, R3, 0x7610, R17 ;  /* 0x0000761003117816 */ /* 0x000fe40000000011 */
[----:B------:R-:W-:Y:S02]  /*ada0*/  LEA.HI.X R11, R152, R13, R20, 0x1, P4 ;  /* 0x0000000d980b7211 */ /* 0x000fe400020f0c14 */
[----:B------:R-:W-:Y:S01]  /*adb0*/  PRMT R3, R23, 0x7610, R3 ;  /* 0x0000761017037816 */ /* 0x000fe20000000003 */
[----:B------:R0:W-:Y:S01]  /*adc0*/  @P2 STG.E.U16 desc[UR36][R8.64+0x2], R17 ;  /* 0x0000021108002986 */ /* 0x0001e2000c101524 */
[----:B------:R-:W-:Y:S05]  /*add0*/  @!P3 BRA `(.L_x_285) ;  /* 0x000000000004b947 */ /* 0x000fea0003800000 */
[----:B------:R2:W5:Y:S02]  /*ade0*/  LDG.E.LTC128B.U16 R3, desc[UR36][R10.64] ;  /* 0x000000240a037981 */ /* 0x000564000c1e1520 */
.L_x_285:
[----:B------:R-:W-:Y:S05]  /*adf0*/  BSYNC B1 ;  /* 0x0000000000017941 */ /* 0x000fea0003800000 */
.L_x_284:
[----:B--2--5:R-:W-:Y:S01]  /*ae00*/  HADD2.F32 R11, -RZ, R3.H0_H0 ;  /* 0x20000003ff0b7230 */ /* 0x024fe20000004100 */
[----:B------:R-:W-:Y:S01]  /*ae10*/  IADD3 R10, P2, R8, R158, RZ ;  /* 0x0000009e080a7210 */ /* 0x000fe20007f5e0ff */
[----:B------:R-:W-:Y:S01]  /*ae20*/  IMAD.X R15, R19, 0x1, R165, P5 ;  /* 0x00000001130f7824 */ /* 0x000fe200028e06a5 */
[----:B------:R-:W-:Y:S01]  /*ae30*/  ISETP.GT.AND P5, PT, R0, 0x1, P1 ;  /* 0x000000010000780c */ /* 0x000fe20000fa4270 */
[----:B------:R-:W-:Y:S01]  /*ae40*/  BSSY B1, `(.L_x_286) ;  /* 0x000000c000017945 */ /* 0x000fe20003800000 */
[----:B------:R-:W-:Y:S01]  /*ae50*/  FMUL R11, R11, R16 ;  /* 0x000000100b0b7220 */ /* 0x000fe20000400000 */
[----:B------:R-:W-:-:S04]  /*ae60*/  IMAD.WIDE.U32 R22, R22, UR43, R14 ;  /* 0x0000002b16167c25 */ /* 0x000fc8000f8e000e */
[----:B------:R-:W-:Y:S01]  /*ae70*/  FFMA R11, R26, R2, R11 ;  /* 0x000000021a0b7223 */ /* 0x000fe2000000000b */
[----:B------:R-:W-:Y:S02]  /*ae80*/  IADD3 R157, R157, R23, RZ ;  /* 0x000000179d9d7210 */ /* 0x000fe40007ffe0ff */
[C---:B------:R-:W-:Y:S02]  /*ae90*/  LEA R12, P4, R22.reuse, R12, 0x1 ;  /* 0x0000000c160c7211 */ /* 0x040fe400078808ff */
[----:B------:R-:W-:Y:S01]  /*aea0*/  F2FP.F16.F32.PACK_AB R14, RZ, R11 ;  /* 0x0000000bff0e723e */ /* 0x000fe200000000ff */
[----:B------:R-:W-:Y:S01]  /*aeb0*/  IMAD.X R11, R9, 0x1, R156, P2 ;  /* 0x00000001090b7824 */ /* 0x000fe200010e069c */
[----:B------:R-:W-:-:S04]  /*aec0*/  LEA.HI.X R13, R22, R13, R157, 0x1, P4 ;  /* 0x0000000d160d7211 */ /* 0x000fc800020f0c9d */
[----:B------:R2:W-:Y:S01]  /*aed0*/  @P3 STG.E.U16 desc[UR36][R10.64], R14 ;  /* 0x0000000e0a003986 */ /* 0x0005e2000c101524 */
[----:B------:R-:W-:Y:S05]  /*aee0*/  @!P5 BRA `(.L_x_287) ;  /* 0x000000000004d947 */ /* 0x000fea0003800000 */
[----:B------:R3:W5:Y:S02]  /*aef0*/  LDG.E.LTC128B.U16 R3, desc[UR36][R12.64+0x2] ;  /* 0x000002240c037981 */ /* 0x000764000c1e1520 */
.L_x_287:
[----:B------:R-:W-:Y:S05]  /*af00*/  BSYNC B1 ;  /* 0x0000000000017941 */ /* 0x000fea0003800000 */
.L_x_286:
[----:B-----5:R-:W-:Y:S01]  /*af10*/  HADD2.F32 R15, -RZ, R3.H0_H0 ;  /* 0x20000003ff0f7230 */ /* 0x020fe20000004100 */
[----:B------:R-:W-:Y:S01]  /*af20*/  ISETP.GT.AND P2, PT, R0, 0x8, P0 ;  /* 0x000000080000780c */ /* 0x000fe20000744270 */
[----:B------:R-:W-:Y:S03]  /*af30*/  BSSY B1, `(.L_x_288) ;  /* 0x0000007000017945 */ /* 0x000fe60003800000 */
[----:B--2---:R-:W-:-:S04]  /*af40*/  FMUL R14, R15, R16 ;  /* 0x000000100f0e7220 */ /* 0x004fc80000400000 */
[----:B------:R-:W-:-:S05]  /*af50*/  FFMA R14, R27, R2, R14 ;  /* 0x000000021b0e7223 */ /* 0x000fca000000000e */
[----:B------:R-:W-:-:S05]  /*af60*/  F2FP.F16.F32.PACK_AB R14, RZ, R14 ;  /* 0x0000000eff0e723e */ /* 0x000fca00000000ff */
[----:B------:R2:W-:Y:S01]  /*af70*/  @P5 STG.E.U16 desc[UR36][R10.64+0x2], R14 ;  /* 0x0000020e0a005986 */ /* 0x0005e2000c101524 */
[----:B------:R-:W-:Y:S05]  /*af80*/  @!P2 BRA `(.L_x_289) ;  /* 0x000000000004a947 */ /* 0x000fea0003800000 */
[----:B------:R4:W5:Y:S02]  /*af90*/  LDG.E.LTC128B.U16 R3, desc[UR36][R6.64+0x10] ;  /* 0x0000102406037981 */ /* 0x000964000c1e1520 */
.L_x_289:
[----:B------:R-:W-:Y:S05]  /*afa0*/  BSYNC B1 ;  /* 0x0000000000017941 */ /* 0x000fea0003800000 */
.L_x_288:
[----:B--2--5:R-:W-:Y:S01]  /*afb0*/  HADD2.F32 R11, -RZ, R3.H0_H0 ;  /* 0x20000003ff0b7230 */ /* 0x024fe20000004100 */
[----:B------:R-:W-:Y:S01]  /*afc0*/  ISETP.GT.AND P3, PT, R0, 0x9, P0 ;  /* 0x000000090000780c */ /* 0x000fe20000764270 */
[----:B------:R-:W-:Y:S03]  /*afd0*/  BSSY B1, `(.L_x_290) ;  /* 0x0000007000017945 */ /* 0x000fe60003800000 */
[----:B------:R-:W-:-:S04]  /*afe0*/  FMUL R11, R11, R16 ;  /* 0x000000100b0b7220 */ /* 0x000fc80000400000 */
[----:B------:R-:W-:-:S05]  /*aff0*/  FFMA R11, R28, R2, R11 ;  /* 0x000000021c0b7223 */ /* 0x000fca000000000b */
[----:B------:R-:W-:-:S05]  /*b000*/  F2FP.F16.F32.PACK_AB R11, RZ, R11 ;  /* 0x0000000bff0b723e */ /* 0x000fca00000000ff */
[----:B------:R2:W-:Y:S01]  /*b010*/  @P2 STG.E.U16 desc[UR36][R8.64+0x10], R11 ;  /* 0x0000100b08002986 */ /* 0x0005e2000c101524 */
[----:B------:R-:W-:Y:S05]  /*b020*/  @!P3 BRA `(.L_x_291) ;  /* 0x000000000004b947 */ /* 0x000fea0003800000 */
[----:B------:R0:W5:Y:S02]  /*b030*/  LDG.E.LTC128B.U16 R3, desc[UR36][R6.64+0x12] ;  /* 0x0000122406037981 */ /* 0x000164000c1e1520 */
.L_x_291:
[----:B------:R-:W-:Y:S05]  /*b040*/  BSYNC B1 ;  /* 0x0000000000017941 */ /* 0x000fea0003800000 */
.L_x_290:
        /* <DEDUP_REMOVED lines=9> */
.L_x_293:
[----:B------:R-:W-:Y:S05]  /*b0e0*/  BSYNC B1 ;  /* 0x0000000000017941 */ /* 0x000fea0003800000 */
.L_x_292:
[----:B-----5:R-:W-:Y:S01]  /*b0f0*/  HADD2.F32 R11, -RZ, R3.H0_H0 ;  /* 0x20000003ff0b7230 */ /* 0x020fe20000004100 */
[----:B--2---:R-:W-:Y:S01]  /*b100*/  IADD3 R10, P3, R158, R8, RZ ;  /* 0x000000089e0a7210 */ /* 0x004fe20007f7e0ff */
[----:B------:R-:W-:Y:S01]  /*b110*/  BSSY B1, `(.L_x_294) ;  /* 0x0000009000017945 */ /* 0x000fe20003800000 */
[----:B------:R-:W-:Y:S02]  /*b120*/  ISETP.GT.AND P2, PT, R0, 0x9, P1 ;  /* 0x000000090000780c */ /* 0x000fe40000f44270 */
[----:B------:R-:W-:-:S04]  /*b130*/  FMUL R11, R11, R16 ;  /* 0x000000100b0b7220 */ /* 0x000fc80000400000 */
[----:B------:R-:W-:-:S05]  /*b140*/  FFMA R11, R30, R2, R11 ;  /* 0x000000021e0b7223 */ /* 0x000fca000000000b */
[----:B------:R-:W-:Y:S01]  /*b150*/  F2FP.F16.F32.PACK_AB R14, RZ, R11 ;  /* 0x0000000bff0e723e */ /* 0x000fe200000000ff */
[----:B------:R-:W-:-:S05]  /*b160*/  IMAD.X R11, R156, 0x1, R9, P3 ;  /* 0x000000019c0b7824 */ /* 0x000fca00018e0609 */
[----:B------:R2:W-:Y:S01]  /*b170*/  @P4 STG.E.U16 desc[UR36][R10.64+0x10], R14 ;  /* 0x0000100e0a004986 */ /* 0x0005e2000c101524 */
[----:B------:R-:W-:Y:S05]  /*b180*/  @!P2 BRA `(.L_x_295) ;  /* 0x000000000004a947 */ /* 0x000fea0003800000 */
[----:B------:R0:W5:Y:S02]  /*b190*/  LDG.E.LTC128B.U16 R3, desc[UR36][R12.64+0x12] ;  /* 0x000012240c037981 */ /* 0x000164000c1e1520 */
.L_x_295:
[----:B------:R-:W-:Y:S05]  /*b1a0*/  BSYNC B1 ;  /* 0x0000000000017941 */ /* 0x000fea0003800000 */
.L_x_294:
[----:B--2--5:R-:W-:Y:S01]  /*b1b0*/  HADD2.F32 R11, -RZ, R3.H0_H0 ;  /* 0x20000003ff0b7230 */ /* 0x024fe20000004100 */
[----:B------:R-:W-:Y:S01]  /*b1c0*/  IADD3 R158, P3, P4, R158, R4, R159 ;  /* 0x000000049e9e7210 */ /* 0x000fe20007c7e09f */
[----:B------:R-:W-:Y:S01]  /*b1d0*/  BSSY B1, `(.L_x_296) ;  /* 0x0000009000017945 */ /* 0x000fe20003800000 */
[----:B------:R-:W-:Y:S02]  /*b1e0*/  ISETP.GT.AND P5, PT, R0, 0x10, P0 ;  /* 0x000000100000780c */ /* 0x000fe400007a4270 */
[----:B------:R-:W-:Y:S01]  /*b1f0*/  FMUL R10, R11, R16 ;  /* 0x000000100b0a7220 */ /* 0x000fe20000400000 */
[----:B------:R-:W-:-:S03]  /*b200*/  IADD3.X R159, R156, R5, R161, P3, P4 ;  /* 0x000000059c9f7210 */ /* 0x000fc60001fe84a1 */
[----:B------:R-:W-:-:S05]  /*b210*/  FFMA R10, R31, R2, R10 ;  /* 0x000000021f0a7223 */ /* 0x000fca000000000a */
[----:B------:R-:W-:-:S05]  /*b220*/  F2FP.F16.F32.PACK_AB R10, RZ, R10 ;  /* 0x0000000aff0a723e */ /* 0x000fca00000000ff */
[----:B------:R2:W-:Y:S01]  /*b230*/  @P2 STG.E.U16 desc[UR36][R158.64+0x12], R10 ;  /* 0x0000120a9e002986 */ /* 0x0005e2000c101524 */
[----:B------:R-:W-:Y:S05]  /*b240*/  @!P5 BRA `(.L_x_297) ;  /* 0x000000000004d947 */ /* 0x000fea0003800000 */
[----:B------:R0:W5:Y:S02]  /*b250*/  LDG.E.LTC128B.U16 R3, desc[UR36][R6.64+0x20] ;  /* 0x0000202406037981 */ /* 0x000164000c1e1520 */
.L_x_297:
[----:B------:R-:W-:Y:S05]  /*b260*/  BSYNC B1 ;  /* 0x0000000000017941 */ /* 0x000fea0003800000 */
.L_x_296:
[----:B-----5:R-:W-:Y:S01]  /*b270*/  HADD2.F32 R5, -RZ, R3.H0_H0 ;  /* 0x20000003ff057230 */ /* 0x020fe20000004100 */
        /* <DEDUP_REMOVED lines=8> */
.L_x_299:
[----:B------:R-:W-:Y:S05]  /*b300*/  BSYNC B1 ;  /* 0x0000000000017941 */ /* 0x000fea0003800000 */
.L_x_298:
[----:B0----5:R-:W-:Y:S01]  /*b310*/  HADD2.F32 R5, -RZ, R3.H0_H0 ;  /* 0x20000003ff057230 */ /* 0x021fe20000004100 */
        /* <DEDUP_REMOVED lines=8> */
.L_x_301:
[----:B------:R-:W-:Y:S05]  /*b3a0*/  BSYNC B1 ;  /* 0x0000000000017941 */ /* 0x000fea0003800000 */
.L_x_300:
[----:B-----5:R-:W-:Y:S01]  /*b3b0*/  HADD2.F32 R5, -RZ, R3.H0_H0 ;  /* 0x20000003ff057230 */ /* 0x020fe20000004100 */
[----:B------:R-:W-:Y:S01]  /*b3c0*/  ISETP.GT.AND P2, PT, R0, 0x11, P1 ;  /* 0x000000110000780c */ /* 0x000fe20000f44270 */
[----:B0-----:R-:W-:Y:S01]  /*b3d0*/  @P3 IMAD.MOV.U32 R4, RZ, RZ, R158 ;  /* 0x000000ffff043224 */ /* 0x001fe200078e009e */
[----:B------:R-:W-:Y:S02]  /*b3e0*/  BSSY B1, `(.L_x_302) ;  /* 0x0000009000017945 */ /* 0x000fe40003800000 */
[----:B------:R-:W-:-:S04]  /*b3f0*/  FMUL R5, R5, R16 ;  /* 0x0000001005057220 */ /* 0x000fc80000400000 */
[----:B------:R-:W-:-:S05]  /*b400*/  FFMA R5, R34, R2, R5 ;  /* 0x0000000222057223 */ /* 0x000fca0000000005 */
[----:B------:R-:W-:-:S04]  /*b410*/  F2FP.F16.F32.PACK_AB R5, RZ, R5 ;  /* 0x00000005ff05723e */ /* 0x000fc800000000ff */
[----:B--2---:R-:W-:Y:S01]  /*b420*/  PRMT R10, R5, 0x7610, R10 ;  /* 0x00007610050a7816 */ /* 0x004fe2000000000a */
[----:B------:R-:W-:-:S05]  /*b430*/  @P3 IMAD.MOV.U32 R5, RZ, RZ, R159 ;  /* 0x000000ffff053224 */ /* 0x000fca00078e009f */
[----:B------:R0:W-:Y:S01]  /*b440*/  @P3 STG.E.U16 desc[UR36][R4.64+0x20], R10 ;  /* 0x0000200a04003986 */ /* 0x0001e2000c101524 */
[----:B------:R-:W-:Y:S05]  /*b450*/  @!P2 BRA `(.L_x_303) ;  /* 0x000000000004a947 */ /* 0x000fea0003800000 */
[----:B------:R2:W5:Y:S02]  /*b460*/  LDG.E.LTC128B.U16 R3, desc[UR36][R12.64+0x22] ;  /* 0x000022240c037981 */ /* 0x000564000c1e1520 */
.L_x_303:
[----:B------:R-:W-:Y:S05]  /*b470*/  BSYNC B1 ;  /* 0x0000000000017941 */ /* 0x000fea0003800000 */
.L_x_302:
[----:B0----5:R-:W-:Y:S01]  /*b480*/  HADD2.F32 R5, -RZ, R3.H0_H0 ;  /* 0x20000003ff057230 */ /* 0x021fe20000004100 */
[----:B------:R-:W-:Y:S01]  /*b490*/  ISETP.GT.AND P3, PT, R0, 0x18, P0 ;  /* 0x000000180000780c */ /* 0x000fe20000764270 */
[----:B------:R-:W-:Y:S03]  /*b4a0*/  BSSY B1, `(.L_x_304) ;  /* 0x000000a000017945 */ /* 0x000fe60003800000 */
[----:B------:R-:W-:Y:S01]  /*b4b0*/  FMUL R4, R5, R16 ;  /* 0x0000001005047220 */ /* 0x000fe20000400000 */
[----:B------:R-:W-:-:S03]  /*b4c0*/  @P2 IMAD.MOV.U32 R5, RZ, RZ, R159 ;  /* 0x000000ffff052224 */ /* 0x000fc600078e009f */
[----:B------:R-:W-:-:S05]  /*b4d0*/  FFMA R4, R35, R2, R4 ;  /* 0x0000000223047223 */ /* 0x000fca0000000004 */
[----:B------:R-:W-:-:S04]  /*b4e0*/  F2FP.F16.F32.PACK_AB R4, RZ, R4 ;  /* 0x00000004ff04723e */ /* 0x000fc800000000ff */
[----:B------:R-:W-:Y:S02]  /*b4f0*/  PRMT R10, R4, 0x7610, R10 ;  /* 0x00007610040a7816 */ /* 0x000fe4000000000a */
[----:B------:R-:W-:-:S05]  /*b500*/  @P2 MOV R4, R158 ;  /* 0x0000009e00042202 */ /* 0x000fca0000000f00 */
[----:B------:R0:W-:Y:S01]  /*b510*/  @P2 STG.E.U16 desc[UR36][R4.64+0x22], R10 ;  /* 0x0000220a04002986 */ /* 0x0001e2000c101524 */
[----:B------:R-:W-:Y:S05]  /*b520*/  @!P3 BRA `(.L_x_305) ;  /* 0x000000000004b947 */ /* 0x000fea0003800000 */
[----:B------:R0:W5:Y:S02]  /*b530*/  LDG.E.LTC128B.U16 R3, desc[UR36][R6.64+0x30] ;  /* 0x0000302406037981 */ /* 0x000164000c1e1520 */
.L_x_305:
[----:B------:R-:W-:Y:S05]  /*b540*/  BSYNC B1 ;  /* 0x0000000000017941 */ /* 0x000fea0003800000 */
.L_x_304:
        /* <DEDUP_REMOVED lines=9> */
.L_x_307:
[----:B------:R-:W-:Y:S05]  /*b5e0*/  BSYNC B1 ;  /* 0x0000000000017941 */ /* 0x000fea0003800000 */
.L_x_306:
        /* <DEDUP_REMOVED lines=9> */
.L_x_309:
[----:B------:R-:W-:Y:S05]  /*b680*/  BSYNC B1 ;  /* 0x0000000000017941 */ /* 0x000fea0003800000 */
.L_x_308:
[----:B-----5:R-:W-:Y:S01]  /*b690*/  HADD2.F32 R5, -RZ, R3.H0_H0 ;  /* 0x20000003ff057230 */ /* 0x020fe20000004100 */
[----:B------:R-:W-:Y:S01]  /*b6a0*/  ISETP.GT.AND P2, PT, R0, 0x19, P1 ;  /* 0x000000190000780c */ /* 0x000fe20000f44270 */
[----:B0-----:R-:W-:Y:S01]  /*b6b0*/  @P3 IMAD.MOV.U32 R4, RZ, RZ, R158 ;  /* 0x000000ffff043224 */ /* 0x001fe200078e009e */
[----:B------:R-:W-:Y:S02]  /*b6c0*/  BSSY B1, `(.L_x_310) ;  /* 0x0000009000017945 */ /* 0x000fe40003800000 */
[----:B------:R-:W-:-:S04]  /*b6d0*/  FMUL R5, R5, R16 ;  /* 0x0000001005057220 */ /* 0x000fc80000400000 */
[----:B------:R-:W-:-:S05]  /*b6e0*/  FFMA R5, R38, R2, R5 ;  /* 0x0000000226057223 */ /* 0x000fca0000000005 */
[----:B------:R-:W-:-:S04]  /*b6f0*/  F2FP.F16.F32.PACK_AB R5, RZ, R5 ;  /* 0x00000005ff05723e */ /* 0x000fc800000000ff */
[----:B------:R-:W-:Y:S01]  /*b700*/  PRMT R10, R5, 0x7610, R10 ;  /* 0x00007610050a7816 */ /* 0x000fe2000000000a */
[----:B------:R-:W-:-:S05]  /*b710*/  @P3 IMAD.MOV.U32 R5, RZ, RZ, R159 ;  /* 0x000000ffff053224 */ /* 0x000fca00078e009f */
[----:B------:R0:W-:Y:S01]  /*b720*/  @P3 STG.E.U16 desc[UR36][R4.64+0x30], R10 ;  /* 0x0000300a04003986 */ /* 0x0001e2000c101524 */
[----:B------:R-:W-:Y:S05]  /*b730*/  @!P2 BRA `(.L_x_311) ;  /* 0x000000000004a947 */ /* 0x000fea0003800000 */
[----:B------:R0:W5:Y:S02]  /*b740*/  LDG.E.LTC128B.U16 R3, desc[UR36][R12.64+0x32] ;  /* 0x000032240c037981 */ /* 0x000164000c1e1520 */
.L_x_311:
[----:B------:R-:W-:Y:S05]  /*b750*/  BSYNC B1 ;  /* 0x0000000000017941 */ /* 0x000fea0003800000 */
.L_x_310:
[----:B0----5:R-:W-:Y:S01]  /*b760*/  HADD2.F32 R5, -RZ, R3.H0_H0 ;  /* 0x20000003ff057230 */ /* 0x021fe20000004100 */
[----:B------:R-:W-:Y:S01]  /*b770*/  ISETP.GT.AND P3, PT, R0, 0x20, P0 ;  /* 0x000000200000780c */ /* 0x000fe20000764270 */
[----:B------:R-:W-:Y:S03]  /*b780*/  BSSY B1, `(.L_x_312) ;  /* 0x000000a000017945 */ /* 0x000fe60003800000 */
[----:B------:R-:W-:Y:S01]  /*b790*/  FMUL R4, R5, R16 ;  /* 0x0000001005047220 */ /* 0x000fe20000400000 */
[----:B------:R-:W-:-:S03]  /*b7a0*/  @P2 MOV R5, R159 ;  /* 0x0000009f00052202 */ /* 0x000fc60000000f00 */
[----:B------:R-:W-:-:S05]  /*b7b0*/  FFMA R4, R39, R2, R4 ;  /* 0x0000000227047223 */ /* 0x000fca0000000004 */
[----:B------:R-:W-:-:S04]  /*b7c0*/  F2FP.F16.F32.PACK_AB R4, RZ, R4 ;  /* 0x00000004ff04723e */ /* 0x000fc800000000ff */
[----:B------:R-:W-:Y:S01]  /*b7d0*/  PRMT R10, R4, 0x7610, R10 ;  /* 0x00007610040a7816 */ /* 0x000fe2000000000a */
[----:B------:R-:W-:-:S05]  /*b7e0*/  @P2 IMAD.MOV.U32 R4, RZ, RZ, R158 ;  /* 0x000000ffff042224 */ /* 0x000fca00078e009e */
[----:B------:R0:W-:Y:S01]  /*b7f0*/  @P2 STG.E.U16 desc[UR36][R4.64+0x32], R10 ;  /* 0x0000320a04002986 */ /* 0x0001e2000c101524 */
[----:B------:R-:W-:Y:S05]  /*b800*/  @!P3 BRA `(.L_x_313) ;  /* 0x000000000004b947 */ /* 0x000fea0003800000 */
[----:B------:R0:W5:Y:S02]  /*b810*/  LDG.E.LTC128B.U16 R3, desc[UR36][R6.64+0x40] ;  /* 0x0000402406037981 */ /* 0x000164000c1e1520 */
.L_x_313:
[----:B------:R-:W-:Y:S05]  /*b820*/  BSYNC B1 ;  /* 0x0000000000017941 */ /* 0x000fea0003800000 */
.L_x_312:
        /* <DEDUP_REMOVED lines=9> */
.L_x_315:
[----:B------:R-:W-:Y:S05]  /*b8c0*/  BSYNC B1 ;  /* 0x0000000000017941 */ /* 0x000fea0003800000 */
.L_x_314:
        /* <DEDUP_REMOVED lines=9> */
.L_x_317:
[----:B------:R-:W-:Y:S05]  /*b960*/  BSYNC B1 ;  /* 0x0000000000017941 */ /* 0x000fea0003800000 */
.L_x_316:
        /* <DEDUP_REMOVED lines=12> */
.L_x_319:
[----:B------:R-:W-:Y:S05]  /*ba30*/  BSYNC B1 ;  /* 0x0000000000017941 */ /* 0x000fea0003800000 */
.L_x_318:
[----:B0----5:R-:W-:Y:S01]  /*ba40*/  HADD2.F32 R5, -RZ, R3.H0_H0 ;  /* 0x20000003ff057230 */ /* 0x021fe20000004100 */
[----:B------:R-:W-:Y:S01]  /*ba50*/  ISETP.GT.AND P3, PT, R0, 0x28, P0 ;  /* 0x000000280000780c */ /* 0x000fe20000764270 */
[----:B------:R-:W-:Y:S03]  /*ba60*/  BSSY B1, `(.L_x_320) ;  /* 0x000000a000017945 */ /* 0x000fe60003800000 */
[----:B------:R-:W-:Y:S01]  /*ba70*/  FMUL R4, R5, R16 ;  /* 0x0000001005047220 */ /* 0x000fe20000400000 */
[----:B------:R-:W-:-:S03]  /*ba80*/  @P2 IMAD.MOV.U32 R5, RZ, RZ, R159 ;  /* 0x000000ffff052224 */ /* 0x000fc600078e009f */
[----:B------:R-:W-:-:S05]  /*ba90*/  FFMA R4, R43, R2, R4 ;  /* 0x000000022b047223 */ /* 0x000fca0000000004 */
[----:B------:R-:W-:-:S04]  /*baa0*/  F2FP.F16.F32.PACK_AB R4, RZ, R4 ;  /* 0x00000004ff04723e */ /* 0x000fc800000000ff */
[----:B------:R-:W-:Y:S01]  /*bab0*/  PRMT R10, R4, 0x7610, R10 ;  /* 0x00007610040a7816 */ /* 0x000fe2000000000a */
[----:B------:R-:W-:-:S05]  /*bac0*/  @P2 IMAD.MOV.U32 R4, RZ, RZ, R158 ;  /* 0x000000ffff042224 */ /* 0x000fca00078e009e */
[----:B------:R0:W-:Y:S01]  /*bad0*/  @P2 STG.E.U16 desc[UR36][R4.64+0x42], R10 ;  /* 0x0000420a04002986 */ /* 0x0001e2000c101524 */
[----:B------:R-:W-:Y:S05]  /*bae0*/  @!P3 BRA `(.L_x_321) ;  /* 0x000000000004b947 */ /* 0x000fea0003800000 */
[----:B------:R0:W5:Y:S02]  /*baf0*/  LDG.E.LTC128B.U16 R3, desc[UR36][R6.64+0x50] ;  /* 0x0000502406037981 */ /* 0x000164000c1e1520 */
.L_x_321:
[----:B------:R-:W-:Y:S05]  /*bb00*/  BSYNC B1 ;  /* 0x0000000000017941 */ /* 0x000fea0003800000 */
.L_x_320:
        /* <DEDUP_REMOVED lines=9> */
.L_x_323:
[----:B------:R-:W-:Y:S05]  /*bba0*/  BSYNC B1 ;  /* 0x0000000000017941 */ /* 0x000fea0003800000 */
.L_x_322:
        /* <DEDUP_REMOVED lines=9> */
.L_x_325:
[----:B------:R-:W-:Y:S05]  /*bc40*/  BSYNC B1 ;  /* 0x0000000000017941 */ /* 0x000fea0003800000 */
.L_x_324:
[----:B-----5:R-:W-:Y:S01]  /*bc50*/  HADD2.F32 R5, -RZ, R3.H0_H0 ;  /* 0x20000003ff057230 */ /* 0x020fe20000004100 */
[----:B0-----:R-:W-:Y:S01]  /*bc60*/  @P3 MOV R4, R158 ;  /* 0x0000009e00043202 */ /* 0x001fe20000000f00 */
[----:B------:R-:W-:Y:S01]  /*bc70*/  BSSY B1, `(.L_x_326) ;  /* 0x000000a000017945 */ /* 0x000fe20003800000 */
[----:B------:R-:W-:Y:S02]  /*bc80*/  ISETP.GT.AND P2, PT, R0, 0x29, P1 ;  /* 0x000000290000780c */ /* 0x000fe40000f44270 */
        /* <DEDUP_REMOVED lines=8> */
.L_x_327:
[----:B------:R-:W-:Y:S05]  /*bd10*/  BSYNC B1 ;  /* 0x0000000000017941 */ /* 0x000fea0003800000 */
.L_x_326:
        /* <DEDUP_REMOVED lines=12> */
.L_x_329:
[----:B------:R-:W-:Y:S05]  /*bde0*/  BSYNC B1 ;  /* 0x0000000000017941 */ /* 0x000fea0003800000 */
.L_x_328:
        /* <DEDUP_REMOVED lines=9> */
.L_x_331:
[----:B------:R-:W-:Y:S05]  /*be80*/  BSYNC B1 ;  /* 0x0000000000017941 */ /* 0x000fea0003800000 */
.L_x_330:
        /* <DEDUP_REMOVED lines=9> */
.L_x_333:
[----:B------:R-:W-:Y:S05]  /*bf20*/  BSYNC B1 ;  /* 0x0000000000017941 */ /* 0x000fea0003800000 */
.L_x_332:
[----:B-----5:R-:W-:Y:S01]  /*bf30*/  HADD2.F32 R5, -RZ, R3.H0_H0 ;  /* 0x20000003ff057230 */ /* 0x020fe20000004100 */
[----:B------:R-:W-:Y:S01]  /*bf40*/  ISETP.GT.AND P2, PT, R0, 0x31, P1 ;  /* 0x000000310000780c */ /* 0x000fe20000f44270 */
[----:B0-----:R-:W-:Y:S01]  /*bf50*/  @P3 IMAD.MOV.U32 R4, RZ, RZ, R158 ;  /* 0x000000ffff043224 */ /* 0x001fe200078e009e */
[----:B------:R-:W-:Y:S02]  /*bf60*/  BSSY B1, `(.L_x_334) ;  /* 0x0000009000017945 */ /* 0x000fe40003800000 */
[----:B------:R-:W-:-:S04]  /*bf70*/  FMUL R5, R5, R16 ;  /* 0x0000001005057220 */ /* 0x000fc80000400000 */
[----:B------:R-:W-:-:S05]  /*bf80*/  FFMA R5, R50, R2, R5 ;  /* 0x0000000232057223 */ /* 0x000fca0000000005 */
[----:B------:R-:W-:-:S04]  /*bf90*/  F2FP.F16.F32.PACK_AB R5, RZ, R5 ;  /* 0x00000005ff05723e */ /* 0x000fc800000000ff */
[----:B------:R-:W-:Y:S02]  /*bfa0*/  PRMT R10, R5, 0x7610, R10 ;  /* 0x00007610050a7816 */ /* 0x000fe4000000000a */
[----:B------:R-:W-:-:S05]  /*bfb0*/  @P3 MOV R5, R159 ;  /* 0x0000009f00053202 */ /* 0x000fca0000000f00 */
[----:B------:R0:W-:Y:S01]  /*bfc0*/  @P3 STG.E.U16 desc[UR36][R4.64+0x60], R10 ;  /* 0x0000600a04003986 */ /* 0x0001e2000c101524 */
[----:B------:R-:W-:Y:S05]  /*bfd0*/  @!P2 BRA `(.L_x_335) ;  /* 0x000000000004a947 */ /* 0x000fea0003800000 */
[----:B------:R0:W5:Y:S02]  /*bfe0*/  LDG.E.LTC128B.U16 R3, desc[UR36][R12.64+0x62] ;  /* 0x000062240c037981 */ /* 0x000164000c1e1520 */
.L_x_335:
[----:B------:R-:W-:Y:S05]  /*bff0*/  BSYNC B1 ;  /* 0x0000000000017941 */ /* 0x000fea0003800000 */
.L_x_334:
        /* <DEDUP_REMOVED lines=12> */
.L_x_337:
[----:B------:R-:W-:Y:S05]  /*c0c0*/  BSYNC B1 ;  /* 0x0000000000017941 */ /* 0x000fea0003800000 */
.L_x_336:
        /* <DEDUP_REMOVED lines=9> */
.L_x_339:
[----:B------:R-:W-:Y:S05]  /*c160*/  BSYNC B1 ;  /* 0x0000000000017941 */ /* 0x000fea0003800000 */
.L_x_338:
        /* <DEDUP_REMOVED lines=9> */
.L_x_341:
[----:B------:R-:W-:Y:S05]  /*c200*/  BSYNC B1 ;  /* 0x0000000000017941 */ /* 0x000fea0003800000 */
.L_x_340:
        /* <DEDUP_REMOVED lines=12> */
.L_x_343:
[----:B------:R-:W-:Y:S05]  /*c2d0*/  BSYNC B1 ;  /* 0x0000000000017941 */ /* 0x000fea0003800000 */
.L_x_342:
        /* <DEDUP_REMOVED lines=12> */
.L_x_345:
[----:B------:R-:W-:Y:S05]  /*c3a0*/  BSYNC B1 ;  /* 0x0000000000017941 */ /* 0x000fea0003800000 */
.L_x_344:
        /* <DEDUP_REMOVED lines=9> */
.L_x_347:
[----:B------:R-:W-:Y:S05]  /*c440*/  BSYNC B1 ;  /* 0x0000000000017941 */ /* 0x000fea0003800000 */
.L_x_346:
        /* <DEDUP_REMOVED lines=9> */
.L_x_349:
[----:B------:R-:W-:Y:S05]  /*c4e0*/  BSYNC B1 ;  /* 0x0000000000017941 */ /* 0x000fea0003800000 */
.L_x_348:
        /* <DEDUP_REMOVED lines=12> */
.L_x_351:
[----:B------:R-:W-:Y:S05]  /*c5b0*/  BSYNC B1 ;  /* 0x0000000000017941 */ /* 0x000fea0003800000 */
.L_x_350:
        /* <DEDUP_REMOVED lines=12> */
.L_x_353:
[----:B------:R-:W-:Y:S05]  /*c680*/  BSYNC B1 ;  /* 0x0000000000017941 */ /* 0x000fea0003800000 */
.L_x_352:
        /* <DEDUP_REMOVED lines=9> */
.L_x_355:
[----:B------:R-:W-:Y:S05]  /*c720*/  BSYNC B1 ;  /* 0x0000000000017941 */ /* 0x000fea0003800000 */
.L_x_354:
        /* <DEDUP_REMOVED lines=9> */
.L_x_357:
[----:B------:R-:W-:Y:S05]  /*c7c0*/  BSYNC B1 ;  /* 0x0000000000017941 */ /* 0x000fea0003800000 */
.L_x_356:
        /* <DEDUP_REMOVED lines=12> */
.L_x_359:
[----:B------:R-:W-:Y:S05]  /*c890*/  BSYNC B1 ;  /* 0x0000000000017941 */ /* 0x000fea0003800000 */
.L_x_358:
        /* <DEDUP_REMOVED lines=12> */
.L_x_361:
[----:B------:R-:W-:Y:S05]  /*c960*/  BSYNC B1 ;  /* 0x0000000000017941 */ /* 0x000fea0003800000 */
.L_x_360:
        /* <DEDUP_REMOVED lines=9> */
.L_x_363:
[----:B------:R-:W-:Y:S05]  /*ca00*/  BSYNC B1 ;  /* 0x0000000000017941 */ /* 0x000fea0003800000 */
.L_x_362:
        /* <DEDUP_REMOVED lines=9> */
.L_x_365:
[----:B------:R-:W-:Y:S05]  /*caa0*/  BSYNC B1 ;  /* 0x0000000000017941 */ /* 0x000fea0003800000 */
.L_x_364:
        /* <DEDUP_REMOVED lines=12> */
.L_x_367:
[----:B------:R-:W-:Y:S05]  /*cb70*/  BSYNC B1 ;  /* 0x0000000000017941 */ /* 0x000fea0003800000 */
.L_x_366:
        /* <DEDUP_REMOVED lines=12> */
.L_x_369:
[----:B------:R-:W-:Y:S05]  /*cc40*/  BSYNC B1 ;  /* 0x0000000000017941 */ /* 0x000fea0003800000 */
.L_x_368:
        /* <DEDUP_REMOVED lines=9> */
.L_x_371:
[----:B------:R-:W-:Y:S05]  /*cce0*/  BSYNC B1 ;  /* 0x0000000000017941 */ /* 0x000fea0003800000 */
.L_x_370:
        /* <DEDUP_REMOVED lines=9> */
.L_x_373:
[----:B------:R-:W-:Y:S05]  /*cd80*/  BSYNC B1 ;  /* 0x0000000000017941 */ /* 0x000fea0003800000 */
.L_x_372:
        /* <DEDUP_REMOVED lines=12> */
.L_x_375:
[----:B------:R-:W-:Y:S05]  /*ce50*/  BSYNC B1 ;  /* 0x0000000000017941 */ /* 0x000fea0003800000 */
.L_x_374:
        /* <DEDUP_REMOVED lines=12> */
.L_x_377:
[----:B------:R-:W-:Y:S05]  /*cf20*/  BSYNC B1 ;  /* 0x0000000000017941 */ /* 0x000fea0003800000 */
.L_x_376:
        /* <DEDUP_REMOVED lines=9> */
.L_x_379:
[----:B------:R-:W-:Y:S05]  /*cfc0*/  BSYNC B1 ;  /* 0x0000000000017941 */ /* 0x000fea0003800000 */
.L_x_378:
        /* <DEDUP_REMOVED lines=9> */
.L_x_381:
[----:B------:R-:W-:Y:S05]  /*d060*/  BSYNC B1 ;  /* 0x0000000000017941 */ /* 0x000fea0003800000 */
.L_x_380:
        /* <DEDUP_REMOVED lines=12> */
.L_x_383:
[----:B------:R-:W-:Y:S05]  /*d130*/  BSYNC B1 ;  /* 0x0000000000017941 */ /* 0x000fea0003800000 */
.L_x_382:
        /* <DEDUP_REMOVED lines=12> */
.L_x_385:
[----:B------:R-:W-:Y:S05]  /*d200*/  BSYNC B1 ;  /* 0x0000000000017941 */ /* 0x000fea0003800000 */
.L_x_384:
        /* <DEDUP_REMOVED lines=9> */
.L_x_387:
[----:B------:R-:W-:Y:S05]  /*d2a0*/  BSYNC B1 ;  /* 0x0000000000017941 */ /* 0x000fea0003800000 */
.L_x_386:
        /* <DEDUP_REMOVED lines=9> */
.L_x_389:
[----:B------:R-:W-:Y:S05]  /*d340*/  BSYNC B1 ;  /* 0x0000000000017941 */ /* 0x000fea0003800000 */
.L_x_388:
        /* <DEDUP_REMOVED lines=12> */
.L_x_391:
[----:B------:R-:W-:Y:S05]  /*d410*/  BSYNC B1 ;  /* 0x0000000000017941 */ /* 0x000fea0003800000 */
.L_x_390:
        /* <DEDUP_REMOVED lines=12> */
.L_x_393:
[----:B------:R-:W-:Y:S05]  /*d4e0*/  BSYNC B1 ;  /* 0x0000000000017941 */ /* 0x000fea0003800000 */
.L_x_392:
        /* <DEDUP_REMOVED lines=9> */
.L_x_395:
[----:B------:R-:W-:Y:S05]  /*d580*/  BSYNC B1 ;  /* 0x0000000000017941 */ /* 0x000fea0003800000 */
.L_x_394:
        /* <DEDUP_REMOVED lines=9> */
.L_x_397:
[----:B------:R-:W-:Y:S05]  /*d620*/  BSYNC B1 ;  /* 0x0000000000017941 */ /* 0x000fea0003800000 */
.L_x_396:
        /* <DEDUP_REMOVED lines=12> */
.L_x_399:
[----:B------:R-:W-:Y:S05]  /*d6f0*/  BSYNC B1 ;  /* 0x0000000000017941 */ /* 0x000fea0003800000 */
.L_x_398:
        /* <DEDUP_REMOVED lines=12> */
.L_x_401:
[----:B------:R-:W-:Y:S05]  /*d7c0*/  BSYNC B1 ;  /* 0x0000000000017941 */ /* 0x000fea0003800000 */
.L_x_400:
        /* <DEDUP_REMOVED lines=9> */
.L_x_403:
[----:B------:R-:W-:Y:S05]  /*d860*/  BSYNC B1 ;  /* 0x0000000000017941 */ /* 0x000fea0003800000 */
.L_x_402:
        /* <DEDUP_REMOVED lines=9> */
.L_x_405:
[----:B------:R-:W-:Y:S05]  /*d900*/  BSYNC B1 ;  /* 0x0000000000017941 */ /* 0x000fea0003800000 */
.L_x_404:
        /* <DEDUP_REMOVED lines=12> */
.L_x_407:
[----:B------:R-:W-:Y:S05]  /*d9d0*/  BSYNC B1 ;  /* 0x0000000000017941 */ /* 0x000fea0003800000 */
.L_x_406:
        /* <DEDUP_REMOVED lines=12> */
.L_x_409:
[----:B------:R-:W-:Y:S05]  /*daa0*/  BSYNC B1 ;  /* 0x0000000000017941 */ /* 0x000fea0003800000 */
.L_x_408:
        /* <DEDUP_REMOVED lines=9> */
.L_x_411:
[----:B------:R-:W-:Y:S05]  /*db40*/  BSYNC B1 ;  /* 0x0000000000017941 */ /* 0x000fea0003800000 */
.L_x_410:
        /* <DEDUP_REMOVED lines=9> */
.L_x_413:
[----:B------:R-:W-:Y:S05]  /*dbe0*/  BSYNC B1 ;  /* 0x0000000000017941 */ /* 0x000fea0003800000 */
.L_x_412:
        /* <DEDUP_REMOVED lines=12> */
.L_x_415:
[----:B------:R-:W-:Y:S05]  /*dcb0*/  BSYNC B1 ;  /* 0x0000000000017941 */ /* 0x000fea0003800000 */
.L_x_414:
        /* <DEDUP_REMOVED lines=12> */
.L_x_417:
[----:B------:R-:W-:Y:S05]  /*dd80*/  BSYNC B1 ;  /* 0x0000000000017941 */ /* 0x000fea0003800000 */
.L_x_416:
        /* <DEDUP_REMOVED lines=9> */
.L_x_419:
[----:B------:R-:W-:Y:S05]  /*de20*/  BSYNC B1 ;  /* 0x0000000000017941 */ /* 0x000fea0003800000 */
.L_x_418:
        /* <DEDUP_REMOVED lines=9> */
.L_x_421:
[----:B------:R-:W-:Y:S05]  /*dec0*/  BSYNC B1 ;  /* 0x0000000000017941 */ /* 0x000fea0003800000 */
.L_x_420:
        /* <DEDUP_REMOVED lines=12> */
.L_x_423:
[----:B------:R-:W-:Y:S05]  /*df90*/  BSYNC B1 ;  /* 0x0000000000017941 */ /* 0x000fea0003800000 */
.L_x_422:
        /* <DEDUP_REMOVED lines=12> */
.L_x_425:
[----:B------:R-:W-:Y:S05]  /*e060*/  BSYNC B1 ;  /* 0x0000000000017941 */ /* 0x000fea0003800000 */
.L_x_424:
        /* <DEDUP_REMOVED lines=9> */
.L_x_427:
[----:B------:R-:W-:Y:S05]  /*e100*/  BSYNC B1 ;  /* 0x0000000000017941 */ /* 0x000fea0003800000 */
.L_x_426:
        /* <DEDUP_REMOVED lines=9> */
.L_x_429:
[----:B------:R-:W-:Y:S05]  /*e1a0*/  BSYNC B1 ;  /* 0x0000000000017941 */ /* 0x000fea0003800000 */
.L_x_428:
        /* <DEDUP_REMOVED lines=12> */
.L_x_431:
[----:B------:R-:W-:Y:S05]  /*e270*/  BSYNC B1 ;  /* 0x0000000000017941 */ /* 0x000fea0003800000 */
.L_x_430:
        /* <DEDUP_REMOVED lines=12> */
.L_x_433:
[----:B------:R-:W-:Y:S05]  /*e340*/  BSYNC B1 ;  /* 0x0000000000017941 */ /* 0x000fea0003800000 */
.L_x_432:
        /* <DEDUP_REMOVED lines=9> */
.L_x_435:
[----:B------:R-:W-:Y:S05]  /*e3e0*/  BSYNC B1 ;  /* 0x0000000000017941 */ /* 0x000fea0003800000 */
.L_x_434:
        /* <DEDUP_REMOVED lines=9> */
.L_x_437:
[----:B------:R-:W-:Y:S05]  /*e480*/  BSYNC B1 ;  /* 0x0000000000017941 */ /* 0x000fea0003800000 */
.L_x_436:
        /* <DEDUP_REMOVED lines=12> */
.L_x_439:
[----:B------:R-:W-:Y:S05]  /*e550*/  BSYNC B1 ;  /* 0x0000000000017941 */ /* 0x000fea0003800000 */
.L_x_438:
        /* <DEDUP_REMOVED lines=12> */
.L_x_441:
[----:B------:R-:W-:Y:S05]  /*e620*/  BSYNC B1 ;  /* 0x0000000000017941 */ /* 0x000fea0003800000 */
.L_x_440:
        /* <DEDUP_REMOVED lines=9> */
.L_x_443:
[----:B------:R-:W-:Y:S05]  /*e6c0*/  BSYNC B1 ;  /* 0x0000000000017941 */ /* 0x000fea0003800000 */
.L_x_442:
        /* <DEDUP_REMOVED lines=9> */
.L_x_445:
[----:B------:R-:W-:Y:S05]  /*e760*/  BSYNC B1 ;  /* 0x0000000000017941 */ /* 0x000fea0003800000 */
.L_x_444:
        /* <DEDUP_REMOVED lines=12> */
.L_x_447:
[----:B------:R-:W-:Y:S05]  /*e830*/  BSYNC B1 ;  /* 0x0000000000017941 */ /* 0x000fea0003800000 */
.L_x_446:
        /* <DEDUP_REMOVED lines=12> */
.L_x_449:
[----:B------:R-:W-:Y:S05]  /*e900*/  BSYNC B1 ;  /* 0x0000000000017941 */ /* 0x000fea0003800000 */
.L_x_448:
        /* <DEDUP_REMOVED lines=9> */
.L_x_451:
[----:B------:R-:W-:Y:S05]  /*e9a0*/  BSYNC B1 ;  /* 0x0000000000017941 */ /* 0x000fea0003800000 */
.L_x_450:
        /* <DEDUP_REMOVED lines=9> */
.L_x_453:
[----:B------:R-:W-:Y:S05]  /*ea40*/  BSYNC B1 ;  /* 0x0000000000017941 */ /* 0x000fea0003800000 */
.L_x_452:
        /* <DEDUP_REMOVED lines=12> */
.L_x_455:
[----:B------:R-:W-:Y:S05]  /*eb10*/  BSYNC B1 ;  /* 0x0000000000017941 */ /* 0x000fea0003800000 */
.L_x_454:
        /* <DEDUP_REMOVED lines=12> */
.L_x_457:
[----:B------:R-:W-:Y:S05]  /*ebe0*/  BSYNC B1 ;  /* 0x0000000000017941 */ /* 0x000fea0003800000 */
.L_x_456:
        /* <DEDUP_REMOVED lines=9> */
.L_x_459:
[----:B------:R-:W-:Y:S05]  /*ec80*/  BSYNC B1 ;  /* 0x0000000000017941 */ /* 0x000fea0003800000 */
.L_x_458:
        /* <DEDUP_REMOVED lines=9> */
.L_x_461:
[----:B------:R-:W-:Y:S05]  /*ed20*/  BSYNC B1 ;  /* 0x0000000000017941 */ /* 0x000fea0003800000 */
.L_x_460:
        /* <DEDUP_REMOVED lines=12> */
.L_x_463:
[----:B------:R-:W-:Y:S05]  /*edf0*/  BSYNC B1 ;  /* 0x0000000000017941 */ /* 0x000fea0003800000 */
.L_x_462:
        /* <DEDUP_REMOVED lines=12> */
.L_x_465:
[----:B------:R-:W-:Y:S05]  /*eec0*/  BSYNC B1 ;  /* 0x0000000000017941 */ /* 0x000fea0003800000 */
.L_x_464:
        /* <DEDUP_REMOVED lines=9> */
.L_x_467:
[----:B------:R-:W-:Y:S05]  /*ef60*/  BSYNC B1 ;  /* 0x0000000000017941 */ /* 0x000fea0003800000 */
.L_x_466:
        /* <DEDUP_REMOVED lines=9> */
.L_x_469:
[----:B------:R-:W-:Y:S05]  /*f000*/  BSYNC B1 ;  /* 0x0000000000017941 */ /* 0x000fea0003800000 */
.L_x_468:
        /* <DEDUP_REMOVED lines=12> */
.L_x_471:
[----:B------:R-:W-:Y:S05]  /*f0d0*/  BSYNC B1 ;  /* 0x0000000000017941 */ /* 0x000fea0003800000 */
.L_x_470:
        /* <DEDUP_REMOVED lines=12> */
.L_x_473:
[----:B------:R-:W-:Y:S05]  /*f1a0*/  BSYNC B1 ;  /* 0x0000000000017941 */ /* 0x000fea0003800000 */
.L_x_472:
        /* <DEDUP_REMOVED lines=9> */
.L_x_475:
[----:B------:R-:W-:Y:S05]  /*f240*/  BSYNC B1 ;  /* 0x0000000000017941 */ /* 0x000fea0003800000 */
.L_x_474:
        /* <DEDUP_REMOVED lines=9> */
.L_x_477:
[----:B------:R-:W-:Y:S05]  /*f2e0*/  BSYNC B1 ;  /* 0x0000000000017941 */ /* 0x000fea0003800000 */
.L_x_476:
        /* <DEDUP_REMOVED lines=12> */
.L_x_479:
[----:B------:R-:W-:Y:S05]  /*f3b0*/  BSYNC B1 ;  /* 0x0000000000017941 */ /* 0x000fea0003800000 */
.L_x_478:
        /* <DEDUP_REMOVED lines=12> */
.L_x_481:
[----:B------:R-:W-:Y:S05]  /*f480*/  BSYNC B1 ;  /* 0x0000000000017941 */ /* 0x000fea0003800000 */
.L_x_480:
        /* <DEDUP_REMOVED lines=9> */
.L_x_483:
[----:B------:R-:W-:Y:S05]  /*f520*/  BSYNC B1 ;  /* 0x0000000000017941 */ /* 0x000fea0003800000 */
.L_x_482:
        /* <DEDUP_REMOVED lines=9> */
.L_x_485:
[----:B------:R-:W-:Y:S05]  /*f5c0*/  BSYNC B1 ;  /* 0x0000000000017941 */ /* 0x000fea0003800000 */
.L_x_484:
        /* <DEDUP_REMOVED lines=12> */
.L_x_487:
[----:B------:R-:W-:Y:S05]  /*f690*/  BSYNC B1 ;  /* 0x0000000000017941 */ /* 0x000fea0003800000 */
.L_x_486:
        /* <DEDUP_REMOVED lines=12> */
.L_x_489:
[----:B------:R-:W-:Y:S05]  /*f760*/  BSYNC B1 ;  /* 0x0000000000017941 */ /* 0x000fea0003800000 */
.L_x_488:
        /* <DEDUP_REMOVED lines=9> */
.L_x_491:
[----:B------:R-:W-:Y:S05]  /*f800*/  BSYNC B1 ;  /* 0x0000000000017941 */ /* 0x000fea0003800000 */
.L_x_490:
        /* <DEDUP_REMOVED lines=9> */
.L_x_493:
[----:B------:R-:W-:Y:S05]  /*f8a0*/  BSYNC B1 ;  /* 0x0000000000017941 */ /* 0x000fea0003800000 */
.L_x_492:
        /* <DEDUP_REMOVED lines=12> */
.L_x_495:
[----:B------:R-:W-:Y:S05]  /*f970*/  BSYNC B1 ;  /* 0x0000000000017941 */ /* 0x000fea0003800000 */
.L_x_494:
        /* <DEDUP_REMOVED lines=12> */
.L_x_497:
[----:B------:R-:W-:Y:S05]  /*fa40*/  BSYNC B1 ;  /* 0x0000000000017941 */ /* 0x000fea0003800000 */
.L_x_496:
        /* <DEDUP_REMOVED lines=9> */
.L_x_499:
[----:B------:R-:W-:Y:S05]  /*fae0*/  BSYNC B1 ;  /* 0x0000000000017941 */ /* 0x000fea0003800000 */
.L_x_498:
        /* <DEDUP_REMOVED lines=9> */
.L_x_501:
[----:B------:R-:W-:Y:S05]  /*fb80*/  BSYNC B1 ;  /* 0x0000000000017941 */ /* 0x000fea0003800000 */
.L_x_500:
        /* <DEDUP_REMOVED lines=12> */
.L_x_503:
[----:B------:R-:W-:Y:S05]  /*fc50*/  BSYNC B1 ;  /* 0x0000000000017941 */ /* 0x000fea0003800000 */
.L_x_502:
        /* <DEDUP_REMOVED lines=12> */
.L_x_505:
[----:B------:R-:W-:Y:S05]  /*fd20*/  BSYNC B1 ;  /* 0x0000000000017941 */ /* 0x000fea0003800000 */
.L_x_504:
        /* <DEDUP_REMOVED lines=9> */
.L_x_507:
[----:B------:R-:W-:Y:S05]  /*fdc0*/  BSYNC B1 ;  /* 0x0000000000017941 */ /* 0x000fea0003800000 */
.L_x_506:
        /* <DEDUP_REMOVED lines=9> */
.L_x_509:
[----:B------:R-:W-:Y:S05]  /*fe60*/  BSYNC B1 ;  /* 0x0000000000017941 */ /* 0x000fea0003800000 */
.L_x_508:
        /* <DEDUP_REMOVED lines=12> */
.L_x_511:
[----:B------:R-:W-:Y:S05]  /*ff30*/  BSYNC B1 ;  /* 0x0000000000017941 */ /* 0x000fea0003800000 */
.L_x_510:
        /* <DEDUP_REMOVED lines=12> */
.L_x_513:
[----:B------:R-:W-:Y:S05]  /*10000*/  BSYNC B1 ;  /* 0x0000000000017941 */ /* 0x000fea0003800000 */
.L_x_512:
        /* <DEDUP_REMOVED lines=9> */
.L_x_515:
[----:B------:R-:W-:Y:S05]  /*100a0*/  BSYNC B1 ;  /* 0x0000000000017941 */ /* 0x000fea0003800000 */
.L_x_514:
        /* <DEDUP_REMOVED lines=9> */
.L_x_517:
[----:B------:R-:W-:Y:S05]  /*10140*/  BSYNC B1 ;  /* 0x0000000000017941 */ /* 0x000fea0003800000 */
.L_x_516:
        /* <DEDUP_REMOVED lines=12> */
.L_x_519:
[----:B------:R-:W-:Y:S05]  /*10210*/  BSYNC B1 ;  /* 0x0000000000017941 */ /* 0x000fea0003800000 */
.L_x_518:
        /* <DEDUP_REMOVED lines=12> */
.L_x_521:
[----:B------:R-:W-:Y:S05]  /*102e0*/  BSYNC B1 ;  /* 0x0000000000017941 */ /* 0x000fea0003800000 */
.L_x_520:
        /* <DEDUP_REMOVED lines=9> */
.L_x_523:
[----:B------:R-:W-:Y:S05]  /*10380*/  BSYNC B1 ;  /* 0x0000000000017941 */ /* 0x000fea0003800000 */
.L_x_522:
        /* <DEDUP_REMOVED lines=9> */
.L_x_525:
[----:B------:R-:W-:Y:S05]  /*10420*/  BSYNC B1 ;  /* 0x0000000000017941 */ /* 0x000fea0003800000 */
.L_x_524:
        /* <DEDUP_REMOVED lines=12> */
.L_x_527:
[----:B------:R-:W-:Y:S05]  /*104f0*/  BSYNC B1 ;  /* 0x0000000000017941 */ /* 0x000fea0003800000 */
.L_x_526:
        /* <DEDUP_REMOVED lines=12> */
.L_x_529:
[----:B------:R-:W-:Y:S05]  /*105c0*/  BSYNC B1 ;  /* 0x0000000000017941 */ /* 0x000fea0003800000 */
.L_x_528:
        /* <DEDUP_REMOVED lines=9> */
.L_x_531:
[----:B------:R-:W-:Y:S05]  /*10660*/  BSYNC B1 ;  /* 0x0000000000017941 */ /* 0x000fea0003800000 */
.L_x_530:
        /* <DEDUP_REMOVED lines=9> */
.L_x_533:
[----:B------:R-:W-:Y:S05]  /*10700*/  BSYNC B1 ;  /* 0x0000000000017941 */ /* 0x000fea0003800000 */
.L_x_532:
[----:B-----5:R-:W-:Y:S01]  /*10710*/  HADD2.F32 R5, -RZ, R3.H0_H0 ;  /* 0x20000003ff057230 */ /* 0x020fe20000004100 */
[----:B------:R-:W-:Y:S01]  /*10720*/  ISETP.GT.AND P1, PT, R0, 0xf9, P1 ;  /* 0x000000f90000780c */ /* 0x000fe20000f24270 */
[----:B0-----:R-:W-:Y:S01]  /*10730*/  @P2 IMAD.MOV.U32 R4, RZ, RZ, R158 ;  /* 0x000000ffff042224 */ /* 0x001fe200078e009e */
[----:B------:R-:W-:Y:S02]  /*10740*/  BSSY B1, `(.L_x_534) ;  /* 0x0000009000017945 */ /* 0x000fe40003800000 */
[----:B------:R-:W-:-:S04]  /*10750*/  FMUL R5, R5, R16 ;  /* 0x0000001005057220 */ /* 0x000fc80000400000 */
[----:B------:R-:W-:-:S05]  /*10760*/  FFMA R5, R150, R2, R5 ;  /* 0x0000000296057223 */ /* 0x000fca0000000005 */
[----:B------:R-:W-:-:S04]  /*10770*/  F2FP.F16.F32.PACK_AB R5, RZ, R5 ;  /* 0x00000005ff05723e */ /* 0x000fc800000000ff */
[----:B-1--4-:R-:W-:Y:S02]  /*10780*/  PRMT R6, R5, 0x7610, R6 ;  /* 0x0000761005067816 */ /* 0x012fe40000000006 */
[----:B------:R-:W-:-:S05]  /*10790*/  @P2 MOV R5, R159 ;  /* 0x0000009f00052202 */ /* 0x000fca0000000f00 */
[----:B------:R0:W-:Y:S01]  /*107a0*/  @P2 STG.E.U16 desc[UR36][R4.64+0x1f0], R6 ;  /* 0x0001f00604002986 */ /* 0x0001e2000c101524 */
[----:B------:R-:W-:Y:S05]  /*107b0*/  @!P1 BRA `(.L_x_535) ;  /* 0x0000000000049947 */ /* 0x000fea0003800000 */
[----:B------:R1:W5:Y:S02]  /*107c0*/  LDG.E.LTC128B.U16 R3, desc[UR36][R12.64+0x1f2] ;  /* 0x0001f2240c037981 */ /* 0x000364000c1e1520 */
.L_x_535:
[----:B------:R-:W-:Y:S05]  /*107d0*/  BSYNC B1 ;  /* 0x0000000000017941 */ /* 0x000fea0003800000 */
.L_x_534:
[----:B------:R-:W-:Y:S05]  /*107e0*/  @!P1 BRA `(.L_x_536) ;  /* 0x0000004c00b09947 */ /* 0x000fea0003800000 */
[----:B-----5:R-:W-:-:S05]  /*107f0*/  HADD2.F32 R3, -RZ, R3.H0_H0 ;  /* 0x20000003ff037230 */ /* 0x020fca0000004100 */
[----:B------:R-:W-:-:S04]  /*10800*/  FMUL R0, R3, R16 ;  /* 0x0000001003007220 */ /* 0x000fc80000400000 */
[----:B------:R-:W-:-:S05]  /*10810*/  FFMA R0, R151, R2, R0 ;  /* 0x0000000297007223 */ /* 0x000fca0000000000 */
[----:B------:R-:W-:-:S05]  /*10820*/  F2FP.F16.F32.PACK_AB R0, RZ, R0 ;  /* 0x00000000ff00723e */ /* 0x000fca00000000ff */
[----:B------:R4:W-:Y:S01]  /*10830*/  STG.E.U16 desc[UR36][R158.64+0x1f2], R0 ;  /* 0x0001f2009e007986 */ /* 0x0009e2000c101524 */
[----:B------:R-:W-:Y:S05]  /*10840*/  BRA `(.L_x_536) ;  /* 0x0000004c00987947 */ /* 0x000fea0003800000 */
.L_x_29:
[----:B------:R-:W2:Y:S01]  /*10850*/  LDL.LU R3, [R1] ;  /* 0x0000000001037983 */ /* 0x000ea20000300800 */
[----:B------:R-:W-:-:S03]  /*10860*/  ULDC.64 UR4, c[0x0][0x5c0] ;  /* 0x0001700000047ab9 */ /* 0x000fc60000000a00 */
[----:B------:R-:W3:Y:S04]  /*10870*/  LDL.LU R9, [R1+0x60] ;  /* 0x0000600001097983 */ /* 0x000ee80000300800 */
[----:B------:R-:W4:Y:S04]  /*10880*/  LDL.LU R11, [R1+0x8c] ;  /* 0x00008c00010b7983 */ /* 0x000f280000300800 */
[----:B------:R-:W5:Y:S04]  /*10890*/  LDL.LU R235, [R1+0x9c] ;  /* 0x00009c0001eb7983 */ /* 0x000f680000300800 */
        /* <DEDUP_REMOVED lines=75> */
[----:B------:R-:W5:Y:S01]  /*10d50*/  LDL.LU R158, [R1+0x1cc] ;  /* 0x0001cc00019e7983 */ /* 0x000f620000300800 */
[----:B--2---:R-:W-:-:S03]  /*10d60*/  FMUL R3, R3, R2 ;  /* 0x0000000203037220 */ /* 0x004fc60000400000 */
[----:B------:R-:W2:Y:S01]  /*10d70*/  LDL.LU R157, [R1+0x1d0] ;  /* 0x0001d000019d7983 */ /* 0x000ea20000300800 */
[----:B------:R-:W-:-:S03]  /*10d80*/  LEA R4, P0, R6, UR4, 0x1 ;  /* 0x0000000406047c11 */ /* 0x000fc6000f8008ff */
[----:B------:R-:W2:Y:S04]  /*10d90*/  LDL.LU R156, [R1+0x1d4] ;  /* 0x0001d400019c7983 */ /* 0x000ea80000300800 */
[----:B------:R-:W2:Y:S04]  /*10da0*/  LDL.LU R155, [R1+0x1d8] ;  /* 0x0001d800019b7983 */ /* 0x000ea80000300800 */
[----:B------:R-:W2:Y:S04]  /*10db0*/  LDL.LU R154, [R1+0x1dc] ;  /* 0x0001dc00019a7983 */ /* 0x000ea80000300800 */
[----:B------:R-:W2:Y:S01]  /*10dc0*/  LDL.LU R153, [R1+0x1e0] ;  /* 0x0001e00001997983 */ /* 0x000ea20000300800 */
[----:B------:R-:W-:-:S03]  /*10dd0*/  LEA.HI.X R5, R6, UR5, R10, 0x1, P0 ;  /* 0x0000000506057c11 */ /* 0x000fc600080f0c0a */
[----:B------:R-:W2:Y:S01]  /*10de0*/  LDL.LU R152, [R1+0x1e4] ;  /* 0x0001e40001987983 */ /* 0x000ea20000300800 */
[----:B------:R-:W-:-:S03]  /*10df0*/  F2FP.F16.F32.PACK_AB R3, RZ, R3 ;  /* 0x00000003ff03723e */ /* 0x000fc600000000ff */
[----:B------:R-:W2:Y:S04]  /*10e00*/  LDL.LU R23, [R1+0x1e8] ;  /* 0x0001e80001177983 */ /* 0x000ea80000300800 */
[----:B------:R-:W2:Y:S04]  /*10e10*/  LDL.LU R22, [R1+0x1ec] ;  /* 0x0001ec0001167983 */ /* 0x000ea80000300800 */
[----:B------:R-:W2:Y:S04]  /*10e20*/  LDL.LU R21, [R1+0x1f0] ;  /* 0x0001f00001157983 */ /* 0x000ea80000300800 */
[----:B------:R-:W2:Y:S04]  /*10e30*/  LDL.LU R20, [R1+0x1f4] ;  /* 0x0001f40001147983 */ /* 0x000ea80000300800 */
[----:B------:R-:W2:Y:S04]  /*10e40*/  LDL.LU R19, [R1+0x1f8] ;  /* 0x0001f80001137983 */ /* 0x000ea80000300800 */
[----:B------:R-:W2:Y:S04]  /*10e50*/  LDL.LU R18, [R1+0x1fc] ;  /* 0x0001fc0001127983 */ /* 0x000ea80000300800 */
[----:B------:R-:W3:Y:S04]  /*10e60*/  LDL.LU R7, [R1+0x8] ;  /* 0x0000080001077983 */ /* 0x000ee80000300800 */
[----:B------:R-:W4:Y:S04]  /*10e70*/  LDL.LU R6, [R1+0xc] ;  /* 0x00000c0001067983 */ /* 0x000f280000300800 */
[----:B------:R0:W-:Y:S04]  /*10e80*/  @P1 STG.E.U16 desc[UR36][R4.64], R3 ;  /* 0x0000000304001986 */ /* 0x0001e8000c101524 */
[----:B0-----:R-:W5:Y:S01]  /*10e90*/  LDL.LU R3, [R1+0x4] ;  /* 0x0000040001037983 */ /* 0x001f620000300800 */
[----:B------:R-:W-:Y:S01]  /*10ea0*/  ISETP.GT.AND P0, PT, R0, 0x1, P3 ;  /* 0x000000010000780c */ /* 0x000fe20001f04270 */
[----:B------:R-:W-:Y:S01]  /*10eb0*/  USHF.L.U32 UR5, UR8, 0x4, URZ ;  /* 0x0000000408057899 */ /* 0x000fe2000800063f */
[----:B------:R-:W-:Y:S01]  /*10ec0*/  ISETP.GT.AND P2, PT, R17, 0x8, PT ;  /* 0x000000081100780c */ /* 0x000fe20003f44270 */
[----:B------:R-:W-:Y:S01]  /*10ed0*/  USHF.L.U64.HI UR4, UR8, 0x4, UR9 ;  /* 0x0000000408047899 */ /* 0x000fe20008010209 */
[----:B---3--:R-:W-:-:S05]  /*10ee0*/  FMUL R7, R7, R2 ;  /* 0x0000000207077220 */ /* 0x008fca0000400000 */
[----:B------:R-:W-:-:S04]  /*10ef0*/  F2FP.F16.F32.PACK_AB R7, RZ, R7 ;  /* 0x00000007ff07723e */ /* 0x000fc800000000ff */
[----:B------:R-:W-:Y:S01]  /*10f00*/  PRMT R8, R7, 0x7610, R8 ;  /* 0x0000761007087816 */ /* 0x000fe20000000008 */
[----:B-----5:R-:W-:-:S05]  /*10f10*/  FMUL R3, R3, R2 ;  /* 0x0000000203037220 */ /* 0x020fca0000400000 */
[----:B------:R-:W-:-:S05]  /*10f20*/  F2FP.F16.F32.PACK_AB R3, RZ, R3 ;  /* 0x00000003ff03723e */ /* 0x000fca00000000ff */
[----:B------:R4:W-:Y:S01]  /*10f30*/  @P0 STG.E.U16 desc[UR36][R4.64+0x2], R3 ;  /* 0x0000020304000986 */ /* 0x0009e2000c101524 */
[----:B------:R-:W-:Y:S01]  /*10f40*/  ISETP.GT.AND P0, PT, R0, RZ, P2 ;  /* 0x000000ff0000720c */ /* 0x000fe20001704270 */
[----:B----4-:R-:W-:Y:S01]  /*10f50*/  FMUL R3, R6, R2 ;  /* 0x0000000206037220 */ /* 0x010fe20000400000 */
[----:B------:R-:W-:-:S04]  /*10f60*/  IADD3 R6, P1, R4, UR5, RZ ;  /* 0x0000000504067c10 */ /* 0x000fc8000ff3e0ff */
[----:B------:R-:W-:Y:S02]  /*10f70*/  IADD3.X R7, R5, UR4, RZ, P1, !PT ;  /* 0x0000000405077c10 */ /* 0x000fe40008ffe4ff */
[----:B------:R-:W-:-:S05]  /*10f80*/  F2FP.F16.F32.PACK_AB R3, RZ, R3 ;  /* 0x00000003ff03723e */ /* 0x000fca00000000ff */
[----:B------:R0:W-:Y:S01]  /*10f90*/  @P0 STG.E.U16 desc[UR36][R6.64], R8 ;  /* 0x0000000806000986 */ /* 0x0001e2000c101524 */
[----:B------:R-:W-:-:S03]  /*10fa0*/  ISETP.GT.AND P0, PT, R0, 0x1, P2 ;  /* 0x000000010000780c */ /* 0x000fc60001704270 */
[----:B0-----:R-:W3:Y:S10]  /*10fb0*/  LDL.LU R8, [R1+0x50] ;  /* 0x0000500001087983 */ /* 0x001ef40000300800 */
[----:B------:R0:W-:Y:S04]  /*10fc0*/  @P0 STG.E.U16 desc[UR36][R6.64+0x2], R3 ;  /* 0x0000020306000986 */ /* 0x0001e8000c101524 */
[----:B0-----:R-:W4:Y:S01]  /*10fd0*/  LDL.LU R3, [R1+0x10] ;  /* 0x0000100001037983 */ /* 0x001f220000300800 */
[----:B------:R-:W-:Y:S01]  /*10fe0*/  ISETP.GT.AND P0, PT, R0, 0x8, P3 ;  /* 0x000000080000780c */ /* 0x000fe20001f04270 */
[----:B----4-:R-:W-:-:S05]  /*10ff0*/  FMUL R3, R3, R2 ;  /* 0x0000000203037220 */ /* 0x010fca0000400000 */
[----:B------:R-:W-:-:S07]  /*11000*/  F2FP.F16.F32.PACK_AB R3, RZ, R3 ;  /* 0x00000003ff03723e */ /* 0x000fce00000000ff */
        /* <DEDUP_REMOVED lines=73> */
[----:B---3--:R-:W-:-:S05]  /*114a0*/  FMUL R8, R8, R2 ;  /* 0x0000000208087220 */ /* 0x008fca0000400000 */
[----:B------:R-:W-:Y:S01]  /*114b0*/  F2FP.F16.F32.PACK_AB R8, RZ, R8 ;  /* 0x00000008ff08723e */ /* 0x000fe200000000ff */
[----:B----4-:R-:W-:-:S05]  /*114c0*/  FMUL R3, R3, R2 ;  /* 0x0000000203037220 */ /* 0x010fca0000400000 */
[----:B------:R-:W-:-:S05]  /*114d0*/  F2FP.F16.F32.PACK_AB R3, RZ, R3 ;  /* 0x00000003ff03723e */ /* 0x000fca00000000ff */
[----:B------:R0:W-:Y:S01]  /*114e0*/  @P0 STG.E.U16 desc[UR36][R6.64+0x42], R3 ;  /* 0x0000420306000986 */ /* 0x0001e2000c101524 */
[----:B------:R-:W-:-:S03]  /*114f0*/  ISETP.GT.AND P0, PT, R0, 0x28, P3 ;  /* 0x000000280000780c */ /* 0x000fc60001f04270 */
[----:B0-----:R-:W3:Y:S01]  /*11500*/  LDL.LU R3, [R1+0x54] ;  /* 0x0000540001037983 */ /* 0x001ee20000300800 */
[----:B------:R-:W-:-:S09]  /*11510*/  ISETP.GT.AND P1, PT, R0, 0x29, P3 ;  /* 0x000000290000780c */ /* 0x000fd20001f24270 */
[----:B------:R0:W-:Y:S04]  /*11520*/  @P0 STG.E.U16 desc[UR36][R4.64+0x50], R8 ;  /* 0x0000500804000986 */ /* 0x0001e8000c101524 */
[----:B0-----:R-:W4:Y:S01]  /*11530*/  LDL.LU R8, [R1+0x58] ;  /* 0x0000580001087983 */ /* 0x001f220000300800 */
[----:B---3--:R-:W-:-:S05]  /*11540*/  FMUL R3, R3, R2 ;  /* 0x0000000203037220 */ /* 0x008fca0000400000 */
[----:B------:R-:W-:-:S05]  /*11550*/  F2FP.F16.F32.PACK_AB R3, RZ, R3 ;  /* 0x00000003ff03723e */ /* 0x000fca00000000ff */
[----:B------:R0:W-:Y:S01]  /*11560*/  @P1 STG.E.U16 desc[UR36][R4.64+0x52], R3 ;  /* 0x0000520304001986 */ /* 0x0001e2000c101524 */
[----:B----4-:R-:W-:-:S05]  /*11570*/  FMUL R8, R8, R2 ;  /* 0x0000000208087220 */ /* 0x010fca0000400000 */
[----:B------:R-:W-:Y:S01]  /*11580*/  F2FP.F16.F32.PACK_AB R8, RZ, R8 ;  /* 0x00000008ff08723e */ /* 0x000fe200000000ff */
[----:B0-----:R-:W3:Y:S03]  /*11590*/  LDL.LU R3, [R1+0x5c] ;  /* 0x00005c0001037983 */ /* 0x001ee60000300800 */
[----:B------:R-:W-:Y:S02]  /*115a0*/  PRMT R10, R8, 0x7610, R10 ;  /* 0x00007610080a7816 */ /* 0x000fe4000000000a */
[----:B------:R-:W4:Y:S01]  /*115b0*/  LDL.LU R8, [R1+0x64] ;  /* 0x0000640001087983 */ /* 0x000f220000300800 */
[C---:B------:R-:W-:Y:S02]  /*115c0*/  ISETP.GT.AND P1, PT, R0.reuse, 0x28, P2 ;  /* 0x000000280000780c */ /* 0x040fe40001724270 */
[C---:B------:R-:W-:Y:S02]  /*115d0*/  ISETP.GT.AND P4, PT, R0.reuse, 0x29, P2 ;  /* 0x000000290000780c */ /* 0x040fe40001784270 */
[C---:B------:R-:W-:Y:S01]  /*115e0*/  ISETP.GT.AND P5, PT, R0.reuse, 0x30, P3 ;  /* 0x000000300000780c */ /* 0x040fe20001fa4270 */
[----:B------:R-:W-:Y:S01]  /*115f0*/  FMUL R9, R9, R2 ;  /* 0x0000000209097220 */ /* 0x000fe20000400000 */
[----:B------:R-:W-:-:S04]  /*11600*/  ISETP.GT.AND P0, PT, R0, 0x31, P3 ;  /* 0x000000310000780c */ /* 0x000fc80001f04270 */
[----:B------:R-:W-:-:S03]  /*11610*/  F2FP.F16.F32.PACK_AB R9, RZ, R9 ;  /* 0x00000009ff09723e */ /* 0x000fc600000000ff */
[----:B------:R0:W-:Y:S04]  /*11620*/  @P1 STG.E.U16 desc[UR36][R6.64+0x50], R10 ;  /* 0x0000500a06001986 */ /* 0x0001e8000c101524 */
[----:B0-----:R-:W5:Y:S01]  /*11630*/  LDL.LU R10, [R1+0x74] ;  /* 0x00007400010a7983 */ /* 0x001f620000300800 */
[----:B---3--:R-:W-:-:S05]  /*11640*/  FMUL R3, R3, R2 ;  /* 0x0000000203037220 */ /* 0x008fca0000400000 */
[----:B------:R-:W-:Y:S01]  /*11650*/  F2FP.F16.F32.PACK_AB R3, RZ, R3 ;  /* 0x00000003ff03723e */ /* 0x000fe200000000ff */
[----:B----4-:R-:W-:-:S04]  /*11660*/  FMUL R8, R8, R2 ;  /* 0x0000000208087220 */ /* 0x010fc80000400000 */
[----:B------:R0:W-:Y:S04]  /*11670*/  @P4 STG.E.U16 desc[UR36][R6.64+0x52], R3 ;  /* 0x0000520306004986 */ /* 0x0001e8000c101524 */
[----:B------:R1:W-:Y:S01]  /*11680*/  @P5 STG.E.U16 desc[UR36][R4.64+0x60], R9 ;  /* 0x0000600904005986 */ /* 0x0003e2000c101524 */
[----:B0-----:R-:W-:-:S03]  /*11690*/  F2FP.F16.F32.PACK_AB R3, RZ, R8 ;  /* 0x00000008ff03723e */ /* 0x001fc600000000ff */
[----:B------:R-:W3:Y:S01]  /*116a0*/  LDL.LU R8, [R1+0x68] ;  /* 0x0000680001087983 */ /* 0x000ee20000300800 */
[----:B-1----:R-:W-:-:S03]  /*116b0*/  PRMT R9, R3, 0x7610, R9 ;  /* 0x0000761003097816 */ /* 0x002fc60000000009 */
[----:B------:R-:W4:Y:S04]  /*116c0*/  LDL.LU R3, [R1+0x6c] ;  /* 0x00006c0001037983 */ /* 0x000f280000300800 */
[----:B------:R0:W-:Y:S04]  /*116d0*/  @P0 STG.E.U16 desc[UR36][R4.64+0x62], R9 ;  /* 0x0000620904000986 */ /* 0x0001e8000c101524 */
[----:B0-----:R-:W2:Y:S01]  /*116e0*/  LDL.LU R9, [R1+0x70] ;  /* 0x0000700001097983 */ /* 0x001ea20000300800 */
[----:B------:R-:W-:Y:S01]  /*116f0*/  ISETP.GT.AND P1, PT, R0, 0x30, P2 ;  /* 0x000000300000780c */ /* 0x000fe20001724270 */
[----:B---3--:R-:W-:-:S05]  /*11700*/  FMUL R8, R8, R2 ;  /* 0x0000000208087220 */ /* 0x008fca0000400000 */
[----:B------:R-:W-:-:S07]  /*11710*/  F2FP.F16.F32.PACK_AB R8, RZ, R8 ;  /* 0x00000008ff08723e */ /* 0x000fce00000000ff */
[----:B------:R0:W-:Y:S01]  /*11720*/  @P1 STG.E.U16 desc[UR36][R6.64+0x60], R8 ;  /* 0x0000600806001986 */ /* 0x0001e2000c101524 */
[----:B--2---:R-:W-:-:S05]  /*11730*/  FMUL R9, R9, R2 ;  /* 0x0000000209097220 */ /* 0x004fca0000400000 */
[----:B0-----:R-:W-:-:S04]  /*11740*/  F2FP.F16.F32.PACK_AB R8, RZ, R9 ;  /* 0x00000009ff08723e */ /* 0x001fc800000000ff */
[----:B------:R-:W-:Y:S02]  /*11750*/  PRMT R9, R8, 0x7610, R9 ;  /* 0x0000761008097816 */ /* 0x000fe40000000009 */
[----:B------:R-:W2:Y:S01]  /*11760*/  LDL.LU R8, [R1+0x78] ;  /* 0x0000780001087983 */ /* 0x000ea20000300800 */
[----:B------:R-:W-:Y:S01]  /*11770*/  ISETP.GT.AND P4, PT, R0, 0x31, P2 ;  /* 0x000000310000780c */ /* 0x000fe20001784270 */
[-C--:B----4-:R-:W-:Y:S01]  /*11780*/  FMUL R3, R3, R2.reuse ;  /* 0x0000000203037220 */ /* 0x090fe20000400000 */
[----:B-----5:R-:W-:Y:S01]  /*11790*/  FMUL R10, R10, R2 ;  /* 0x000000020a0a7220 */ /* 0x020fe20000400000 */
[----:B------:R-:W-:-:S03]  /*117a0*/  ISETP.GT.AND P5, PT, R0, 0x38, P3 ;  /* 0x000000380000780c */ /* 0x000fc60001fa4270 */
[----:B------:R-:W-:Y:S02]  /*117b0*/  F2FP.F16.F32.PACK_AB R3, RZ, R3 ;  /* 0x00000003ff03723e */ /* 0x000fe400000000ff */
[----:B------:R-:W-:-:S05]  /*117c0*/  ISETP.GT.AND P6, PT, R0, 0x39, P3 ;  /* 0x000000390000780c */ /* 0x000fca0001fc4270 */
[----:B------:R0:W-:Y:S04]  /*117d0*/  @P4 STG.E.U16 desc[UR36][R6.64+0x62], R3 ;  /* 0x0000620306004986 */ /* 0x0001e8000c101524 */
[----:B------:R1:W-:Y:S01]  /*117e0*/  @P5 STG.E.U16 desc[UR36][R4.64+0x70], R9 ;  /* 0x0000700904005986 */ /* 0x0003e2000c101524 */
[----:B0-----:R-:W-:-:S04]  /*117f0*/  F2FP.F16.F32.PACK_AB R3, RZ, R10 ;  /* 0x0000000aff03723e */ /* 0x001fc800000000ff */
[----:B------:R-:W-:Y:S01]  /*11800*/  PRMT R10, R3, 0x7610, R10 ;  /* 0x00007610030a7816 */ /* 0x000fe2000000000a */
[----:B-1----:R-:W3:Y:S04]  /*11810*/  LDL.LU R9, [R1+0x7c] ;  /* 0x00007c0001097983 */ /* 0x002ee80000300800 */
[----:B------:R0:W-:Y:S01]  /*11820*/  @P6 STG.E.U16 desc[UR36][R4.64+0x72], R10 ;  /* 0x0000720a04006986 */ /* 0x0001e2000c101524 */
[----:B--2---:R-:W-:-:S05]  /*11830*/  FMUL R8, R8, R2 ;  /* 0x0000000208087220 */ /* 0x004fca0000400000 */
[----:B------:R-:W-:Y:S02]  /*11840*/  F2FP.F16.F32.PACK_AB R3, RZ, R8 ;  /* 0x00000008ff03723e */ /* 0x000fe400000000ff */
[----:B------:R-:W2:Y:S02]  /*11850*/  LDL.LU R8, [R1+0x80] ;  /* 0x0000800001087983 */ /* 0x000ea40000300800 */
[----:B0-----:R-:W-:Y:S02]  /*11860*/  PRMT R10, R3, 0x7610, R10 ;  /* 0x00007610030a7816 */ /* 0x001fe4000000000a */
[----:B------:R-:W4:Y:S01]  /*11870*/  LDL.LU R3, [R1+0x84] ;  /* 0x0000840001037983 */ /* 0x000f220000300800 */
[----:B------:R-:W-:-:S13]  /*11880*/  ISETP.GT.AND P0, PT, R0, 0x38, P2 ;  /* 0x000000380000780c */ /* 0x000fda0001704270 */
[----:B------:R0:W-:Y:S01]  /*11890*/  @P0 STG.E.U16 desc[UR36][R6.64+0x70], R10 ;  /* 0x0000700a06000986 */ /* 0x0001e2000c101524 */
[-C--:B--2---:R-:W-:Y:S01]  /*118a0*/  FMUL R8, R8, R2.reuse ;  /* 0x0000000208087220 */ /* 0x084fe20000400000 */
[----:B----4-:R-:W-:-:S04]  /*118b0*/  FMUL R3, R3, R2 ;  /* 0x0000000203037220 */ /* 0x010fc80000400000 */
[----:B0-----:R-:W-:Y:S02]  /*118c0*/  F2FP.F16.F32.PACK_AB R10, RZ, R8 ;  /* 0x00000008ff0a723e */ /* 0x001fe400000000ff */
[----:B------:R-:W-:Y:S02]  /*118d0*/  F2FP.F16.F32.PACK_AB R8, RZ, R3 ;  /* 0x00000003ff08723e */ /* 0x000fe400000000ff */
[----:B------:R-:W2:Y:S01]  /*118e0*/  LDL.LU R3, [R1+0x88] ;  /* 0x0000880001037983 */ /* 0x000ea20000300800 */
[----:B------:R-:W-:Y:S01]  /*118f0*/  ISETP.GT.AND P1, PT, R0, 0x39, P2 ;  /* 0x000000390000780c */ /* 0x000fe20001724270 */
[----:B---3--:R-:W-:-:S05]  /*11900*/  FMUL R9, R9, R2 ;  /* 0x0000000209097220 */ /* 0x008fca0000400000 */
[----:B------:R-:W-:-:S07]  /*11910*/  F2FP.F16.F32.PACK_AB R9, RZ, R9 ;  /* 0x00000009ff09723e */ /* 0x000fce00000000ff */
[----:B------:R0:W-:Y:S04]  /*11920*/  @P1 STG.E.U16 desc[UR36][R6.64+0x72], R9 ;  /* 0x0000720906001986 */ /* 0x0001e8000c101524 */
[----:B0-----:R-:W3:Y:S01]  /*11930*/  LDL.LU R9, [R1+0x94] ;  /* 0x0000940001097983 */ /* 0x001ee20000300800 */
[----:B--2---:R-:W-:-:S05]  /*11940*/  FMUL R3, R3, R2 ;  /* 0x0000000203037220 */ /* 0x004fca0000400000 */
[----:B------:R-:W-:-:S04]  /*11950*/  F2FP.F16.F32.PACK_AB R3, RZ, R3 ;  /* 0x00000003ff03723e */ /* 0x000fc800000000ff */
[----:B------:R-:W-:Y:S02]  /*11960*/  PRMT R12, R3, 0x7610, R12 ;  /* 0x00007610030c7816 */ /* 0x000fe4000000000c */
[----:B------:R-:W2:Y:S01]  /*11970*/  LDL.LU R3, [R1+0x90] ;  /* 0x0000900001037983 */ /* 0x000ea20000300800 */
[----:B------:R-:W-:-:S13]  /*11980*/  ISETP.GT.AND P4, PT, R0, 0x40, P3 ;  /* 0x000000400000780c */ /* 0x000fda0001f84270 */
[----:B------:R0:W-:Y:S01]  /*11990*/  @P4 STG.E.U16 desc[UR36][R4.64+0x80], R10 ;  /* 0x0000800a04004986 */ /* 0x0001e2000c101524 */
[----:B--2---:R-:W-:-:S05]  /*119a0*/  FMUL R3, R3, R2 ;  /* 0x0000000203037220 */ /* 0x004fca0000400000 */
[----:B0-----:R-:W-:Y:S02]  /*119b0*/  F2FP.F16.F32.PACK_AB R10, RZ, R3 ;  /* 0x00000003ff0a723e */ /* 0x001fe400000000ff */
[----:B------:R-:W2:Y:S01]  /*119c0*/  LDL.LU R3, [R1+0x98] ;  /* 0x0000980001037983 */ /* 0x000ea20000300800 */
[C---:B------:R-:W-:Y:S02]  /*119d0*/  ISETP.GT.AND P5, PT, R0.reuse, 0x41, P3 ;  /* 0x000000410000780c */ /* 0x040fe40001fa4270 */
[C---:B------:R-:W-:Y:S01]  /*119e0*/  ISETP.GT.AND P0, PT, R0.reuse, 0x40, P2 ;  /* 0x000000400000780c */ /* 0x040fe20001704270 */
[-C--:B---3--:R-:W-:Y:S01]  /*119f0*/  FMUL R9, R9, R2.reuse ;  /* 0x0000000209097220 */ /* 0x088fe20000400000 */
[C---:B------:R-:W-:Y:S01]  /*11a00*/  ISETP.GT.AND P1, PT, R0.reuse, 0x41, P2 ;  /* 0x000000410000780c */ /* 0x040fe20001724270 */
[----:B------:R-:W-:Y:S01]  /*11a10*/  FMUL R11, R11, R2 ;  /* 0x000000020b0b7220 */ /* 0x000fe20000400000 */
[----:B------:R-:W-:Y:S02]  /*11a20*/  ISETP.GT.AND P4, PT, R0, 0x48, P3 ;  /* 0x000000480000780c */ /* 0x000fe40001f84270 */
[----:B------:R-:W-:-:S05]  /*11a30*/  F2FP.F16.F32.PACK_AB R9, RZ, R9 ;  /* 0x00000009ff09723e */ /* 0x000fca00000000ff */
[----:B------:R0:W-:Y:S01]  /*11a40*/  @P5 STG.E.U16 desc[UR36][R4.64+0x82], R8 ;  /* 0x0000820804005986 */ /* 0x0001e2000c101524 */
[----:B------:R-:W-:-:S03]  /*11a50*/  ISETP.GT.AND P5, PT, R0, 0x49, P3 ;  /* 0x000000490000780c */ /* 0x000fc60001fa4270 */
[----:B------:R1:W-:Y:S01]  /*11a60*/  @P0 STG.E.U16 desc[UR36][R6.64+0x80], R12 ;  /* 0x0000800c06000986 */ /* 0x0003e2000c101524 */
[----:B------:R-:W-:Y:S02]  /*11a70*/  ISETP.GT.AND P0, PT, R0, 0x48, P2 ;  /* 0x000000480000780c */ /* 0x000fe40001704270 */
[----:B------:R-:W-:Y:S02]  /*11a80*/  F2FP.F16.F32.PACK_AB R11, RZ, R11 ;  /* 0x0000000bff0b723e */ /* 0x000fe400000000ff */
[----:B0-----:R-:W-:-:S03]  /*11a90*/  PRMT R8, R10, 0x7610, R8 ;  /* 0x000076100a087816 */ /* 0x001fc60000000008 */
[----:B------:R-:W-:Y:S01]  /*11aa0*/  @P1 STG.E.U16 desc[UR36][R6.64+0x82], R11 ;  /* 0x0000820b06001986 */ /* 0x000fe2000c101524 */
[----:B-1----:R-:W-:Y:S02]  /*11ab0*/  PRMT R12, R9, 0x7610, R12 ;  /* 0x00007610090c7816 */ /* 0x002fe4000000000c */
[C---:B------:R-:W-:Y:S01]  /*11ac0*/  ISETP.GT.AND P1, PT, R0.reuse, 0x49, P2 ;  /* 0x000000490000780c */ /* 0x040fe20001724270 */
[----:B------:R0:W-:Y:S01]  /*11ad0*/  @P4 STG.E.U16 desc[UR36][R4.64+0x90], R8 ;  /* 0x0000900804004986 */ /* 0x0001e2000c101524 */
[----:B------:R-:W-:-:S03]  /*11ae0*/  ISETP.GT.AND P4, PT, R0, 0x50, P3 ;  /* 0x000000500000780c */ /* 0x000fc60001f84270 */
[----:B------:R1:W-:Y:S01]  /*11af0*/  @P5 STG.E.U16 desc[UR36][R4.64+0x92], R12 ;  /* 0x0000920c04005986 */ /* 0x0003e2000c101524 */
[----:B0-----:R-:W-:Y:S01]  /*11b00*/  FMUL R8, R233, R2 ;  /* 0x00000002e9087220 */ /* 0x001fe20000400000 */
[----:B------:R-:W-:-:S04]  /*11b10*/  ISETP.GT.AND P5, PT, R0, 0x51, P3 ;  /* 0x000000510000780c */ /* 0x000fc80001fa4270 */
[----:B------:R-:W-:-:S04]  /*11b20*/  F2FP.F16.F32.PACK_AB R8, RZ, R8 ;  /* 0x00000008ff08723e */ /* 0x000fc800000000ff */
[----:B-1----:R-:W-:Y:S02]  /*11b30*/  PRMT R12, R8, 0x7610, R12 ;  /* 0x00007610080c7816 */ /* 0x002fe4000000000c */
[----:B------:R-:W-:Y:S01]  /*11b40*/  ISETP.GT.AND P6, PT, R0, 0x71, P3 ;  /* 0x000000710000780c */ /* 0x000fe20001fc4270 */
[----:B--2---:R-:W-:-:S05]  /*11b50*/  FMUL R3, R3, R2 ;  /* 0x0000000203037220 */ /* 0x004fca0000400000 */
[----:B------:R-:W-:Y:S01]  /*11b60*/  F2FP.F16.F32.PACK_AB R10, RZ, R3 ;  /* 0x00000003ff0a723e */ /* 0x000fe200000000ff */
[----:B------:R-:W-:-:S05]  /*11b70*/  FMUL R3, R235, R2 ;  /* 0x00000002eb037220 */ /* 0x000fca0000400000 */
[----:B------:R-:W-:Y:S01]  /*11b80*/  F2FP.F16.F32.PACK_AB R9, RZ, R3 ;  /* 0x00000003ff09723e */ /* 0x000fe200000000ff */
[-C--:B------:R-:W-:Y:S01]  /*11b90*/  FMUL R3, R234, R2.reuse ;  /* 0x00000002ea037220 */ /* 0x080fe20000400000 */
[----:B------:R0:W-:Y:S04]  /*11ba0*/  @P0 STG.E.U16 desc[UR36][R6.64+0x90], R10 ;  /* 0x0000900a06000986 */ /* 0x0001e8000c101524 */
[----:B------:R-:W-:Y:S02]  /*11bb0*/  F2FP.F16.F32.PACK_AB R3, RZ, R3 ;  /* 0x00000003ff03723e */ /* 0x000fe400000000ff */
[----:B------:R-:W-:Y:S01]  /*11bc0*/  PRMT R11, R9, 0x7610, R11 ;  /* 0x00007610090b7816 */ /* 0x000fe2000000000b */
[-C--:B------:R-:W-:Y:S01]  /*11bd0*/  FMUL R9, R232, R2.reuse ;  /* 0x00000002e8097220 */ /* 0x080fe20000400000 */
[----:B0-----:R-:W-:Y:S01]  /*11be0*/  PRMT R10, R3, 0x7610, R10 ;  /* 0x00007610030a7816 */ /* 0x001fe2000000000a */
[----:B------:R-:W-:-:S02]  /*11bf0*/  FMUL R3, R231, R2 ;  /* 0x00000002e7037220 */ /* 0x000fc40000400000 */
[----:B------:R0:W-:Y:S01]  /*11c00*/  @P1 STG.E.U16 desc[UR36][R6.64+0x92], R11 ;  /* 0x0000920b06001986 */ /* 0x0001e2000c101524 */
[----:B------:R-:W-:Y:S02]  /*11c10*/  ISETP.GT.AND P1, PT, R0, 0x50, P2 ;  /* 0x000000500000780c */ /* 0x000fe40001724270 */
[----:B------:R-:W-:Y:S02]  /*11c20*/  F2FP.F16.F32.PACK_AB R9, RZ, R9 ;  /* 0x00000009ff09723e */ /* 0x000fe400000000ff */
[----:B------:R-:W-:Y:S01]  /*11c30*/  F2FP.F16.F32.PACK_AB R8, RZ, R3 ;  /* 0x00000003ff08723e */ /* 0x000fe200000000ff */
[----:B------:R-:W-:Y:S01]  /*11c40*/  FMUL R3, R230, R2 ;  /* 0x00000002e6037220 */ /* 0x000fe20000400000 */
[C---:B------:R-:W-:Y:S01]  /*11c50*/  ISETP.GT.AND P0, PT, R0.reuse, 0x51, P2 ;  /* 0x000000510000780c */ /* 0x040fe20001704270 */
[----:B------:R1:W-:Y:S01]  /*11c60*/  @P4 STG.E.U16 desc[UR36][R4.64+0xa0], R10 ;  /* 0x0000a00a04004986 */ /* 0x0003e2000c101524 */
[----:B------:R-:W-:Y:S02]  /*11c70*/  ISETP.GT.AND P4, PT, R0, 0x58, P3 ;  /* 0x000000580000780c */ /* 0x000fe40001f84270 */
[----:B0-----:R-:W-:-:S02]  /*11c80*/  PRMT R11, R9, 0x7610, R11 ;  /* 0x00007610090b7816 */ /* 0x001fc4000000000b */
[----:B------:R-:W-:Y:S01]  /*11c90*/  F2FP.F16.F32.PACK_AB R9, RZ, R3 ;  /* 0x00000003ff09723e */ /* 0x000fe200000000ff */
[-C--:B------:R-:W-:Y:S01]  /*11ca0*/  FMUL R3, R228, R2.reuse ;  /* 0x00000002e4037220 */ /* 0x080fe20000400000 */
[----:B------:R-:W-:Y:S01]  /*11cb0*/  PRMT R13, R8, 0x7610, R13 ;  /* 0x00007610080d7816 */ /* 0x000fe2000000000d */
[----:B------:R-:W-:Y:S01]  /*11cc0*/  FMUL R8, R229, R2 ;  /* 0x00000002e5087220 */ /* 0x000fe20000400000 */
[----:B------:R-:W-:Y:S01]  /*11cd0*/  @P5 STG.E.U16 desc[UR36][R4.64+0xa2], R12 ;  /* 0x0000a20c04005986 */ /* 0x000fe2000c101524 */
[----:B------:R-:W-:Y:S02]  /*11ce0*/  ISETP.GT.AND P5, PT, R0, 0x59, P3 ;  /* 0x000000590000780c */ /* 0x000fe40001fa4270 */
[----:B------:R-:W-:Y:S01]  /*11cf0*/  F2FP.F16.F32.PACK_AB R3, RZ, R3 ;  /* 0x00000003ff03723e */ /* 0x000fe200000000ff */
[----:B------:R0:W-:Y:S01]  /*11d00*/  @P1 STG.E.U16 desc[UR36][R6.64+0xa0], R11 ;  /* 0x0000a00b06001986 */ /* 0x0001e2000c101524 */
[----:B-1----:R-:W-:Y:S01]  /*11d10*/  F2FP.F16.F32.PACK_AB R10, RZ, R8 ;  /* 0x00000008ff0a723e */ /* 0x002fe200000000ff */
[----:B------:R-:W-:-:S02]  /*11d20*/  FMUL R8, R227, R2 ;  /* 0x00000002e3087220 */ /* 0x000fc40000400000 */
[----:B------:R-:W-:Y:S01]  /*11d30*/  @P0 STG.E.U16 desc[UR36][R6.64+0xa2], R13 ;  /* 0x0000a20d06000986 */ /* 0x000fe2000c101524 */
[C---:B------:R-:W-:Y:S02]  /*11d40*/  ISETP.GT.AND P0, PT, R0.reuse, 0x58, P2 ;  /* 0x000000580000780c */ /* 0x040fe40001704270 */
[C---:B------:R-:W-:Y:S01]  /*11d50*/  ISETP.GT.AND P1, PT, R0.reuse, 0x59, P2 ;  /* 0x000000590000780c */ /* 0x040fe20001724270 */
[----:B------:R1:W-:Y:S01]  /*11d60*/  @P4 STG.E.U16 desc[UR36][R4.64+0xb0], R9 ;  /* 0x0000b00904004986 */ /* 0x0003e2000c101524 */
[----:B------:R-:W-:Y:S02]  /*11d70*/  ISETP.GT.AND P4, PT, R0, 0x60, P3 ;  /* 0x000000600000780c */ /* 0x000fe40001f84270 */
[----:B0-----:R-:W-:Y:S01]  /*11d80*/  PRMT R11, R3, 0x7610, R11 ;  /* 0x00007610030b7816 */ /* 0x001fe2000000000b */
[----:B------:R-:W-:Y:S01]  /*11d90*/  FMUL R3, R226, R2 ;  /* 0x00000002e2037220 */ /* 0x000fe20000400000 */
[----:B------:R-:W-:Y:S01]  /*11da0*/  F2FP.F16.F32.PACK_AB R8, RZ, R8 ;  /* 0x00000008ff08723e */ /* 0x000fe200000000ff */
[----:B------:R0:W-:Y:S03]  /*11db0*/  @P5 STG.E.U16 desc[UR36][R4.64+0xb2], R10 ;  /* 0x0000b20a04005986 */ /* 0x0001e6000c101524 */
[----:B-1----:R-:W-:Y:S01]  /*11dc0*/  F2FP.F16.F32.PACK_AB R9, RZ, R3 ;  /* 0x00000003ff09723e */ /* 0x002fe200000000ff */
[-C--:B------:R-:W-:Y:S01]  /*11dd0*/  FMUL R3, R225, R2.reuse ;  /* 0x00000002e1037220 */ /* 0x080fe20000400000 */
[----:B------:R-:W-:Y:S01]  /*11de0*/  PRMT R12, R8, 0x7610, R12 ;  /* 0x00007610080c7816 */ /* 0x000fe2000000000c */
[----:B------:R-:W-:Y:S01]  /*11df0*/  FMUL R8, R224, R2 ;  /* 0x00000002e0087220 */ /* 0x000fe20000400000 */
[----:B------:R1:W-:Y:S01]  /*11e00*/  @P0 STG.E.U16 desc[UR36][R6.64+0xb0], R11 ;  /* 0x0000b00b06000986 */ /* 0x0003e2000c101524 */
[----:B0-----:R-:W-:-:S02]  /*11e10*/  PRMT R10, R9, 0x7610, R10 ;  /* 0x00007610090a7816 */ /* 0x001fc4000000000a */
[----:B------:R-:W-:Y:S01]  /*11e20*/  F2FP.F16.F32.PACK_AB R3, RZ, R3 ;  /* 0x00000003ff03723e */ /* 0x000fe200000000ff */
[----:B------:R0:W-:Y:S01]  /*11e30*/  @P1 STG.E.U16 desc[UR36][R6.64+0xb2], R12 ;  /* 0x0000b20c06001986 */ /* 0x0001e2000c101524 */
[C---:B------:R-:W-:Y:S01]  /*11e40*/  ISETP.GT.AND P5, PT, R0.reuse, 0x61, P3 ;  /* 0x000000610000780c */ /* 0x040fe20001fa4270 */
[-C--:B------:R-:W-:Y:S01]  /*11e50*/  FMUL R9, R223, R2.reuse ;  /* 0x00000002df097220 */ /* 0x080fe20000400000 */
[C---:B------:R-:W-:Y:S01]  /*11e60*/  ISETP.GT.AND P1, PT, R0.reuse, 0x60, P2 ;  /* 0x000000600000780c */ /* 0x040fe20001724270 */
[----:B------:R-:W-:Y:S01]  /*11e70*/  @P4 STG.E.U16 desc[UR36][R4.64+0xc0], R10 ;  /* 0x0000c00a04004986 */ /* 0x000fe2000c101524 */
[----:B------:R-:W-:Y:S02]  /*11e80*/  ISETP.GT.AND P4, PT, R0, 0x61, P2 ;  /* 0x000000610000780c */ /* 0x000fe40001784270 */
[----:B-1----:R-:W-:Y:S01]  /*11e90*/  PRMT R11, R3, 0x7610, R11 ;  /* 0x00007610030b7816 */ /* 0x002fe2000000000b */
[----:B------:R-:W-:Y:S01]  /*11ea0*/  FMUL R3, R222, R2 ;  /* 0x00000002de037220 */ /* 0x000fe20000400000 */
[----:B------:R-:W-:-:S02]  /*11eb0*/  F2FP.F16.F32.PACK_AB R8, RZ, R8 ;  /* 0x00000008ff08723e */ /* 0x000fc400000000ff */
[----:B------:R-:W-:Y:S02]  /*11ec0*/  F2FP.F16.F32.PACK_AB R9, RZ, R9 ;  /* 0x00000009ff09723e */ /* 0x000fe400000000ff */
[----:B0-----:R-:W-:Y:S02]  /*11ed0*/  PRMT R12, R8, 0x7610, R12 ;  /* 0x00007610080c7816 */ /* 0x001fe4000000000c */
[----:B------:R-:W-:Y:S01]  /*11ee0*/  F2FP.F16.F32.PACK_AB R8, RZ, R3 ;  /* 0x00000003ff08723e */ /* 0x000fe200000000ff */
[-C--:B------:R-:W-:Y:S01]  /*11ef0*/  FMUL R3, R221, R2.reuse ;  /* 0x00000002dd037220 */ /* 0x080fe20000400000 */
[----:B------:R-:W-:Y:S01]  /*11f00*/  PRMT R13, R9, 0x7610, R13 ;  /* 0x00007610090d7816 */ /* 0x000fe2000000000d */
[----:B------:R0:W-:Y:S01]  /*11f10*/  @P5 STG.E.U16 desc[UR36][R4.64+0xc2], R11 ;  /* 0x0000c20b04005986 */ /* 0x0001e2000c101524 */
[----:B------:R-:W-:Y:S02]  /*11f20*/  ISETP.GT.AND P0, PT, R0, 0x68, P3 ;  /* 0x000000680000780c */ /* 0x000fe40001f04270 */
[----:B------:R-:W-:Y:S01]  /*11f30*/  F2FP.F16.F32.PACK_AB R9, RZ, R3 ;  /* 0x00000003ff09723e */ /* 0x000fe200000000ff */
[----:B------:R1:W-:Y:S01]  /*11f40*/  @P1 STG.E.U16 desc[UR36][R6.64+0xc0], R12 ;  /* 0x0000c00c06001986 */ /* 0x0003e2000c101524 */
[----:B------:R-:W-:-:S03]  /*11f50*/  FMUL R3, R219, R2 ;  /* 0x00000002db037220 */ /* 0x000fc60000400000 */
[----:B------:R-:W-:Y:S01]  /*11f60*/  @P4 STG.E.U16 desc[UR36][R6.64+0xc2], R13 ;  /* 0x0000c20d06004986 */ /* 0x000fe2000c101524 */
[----:B------:R-:W-:Y:S02]  /*11f70*/  ISETP.GT.AND P4, PT, R0, 0x69, P3 ;  /* 0x000000690000780c */ /* 0x000fe40001f84270 */
[----:B------:R-:W-:Y:S01]  /*11f80*/  PRMT R14, R8, 0x7610, R14 ;  /* 0x00007610080e7816 */ /* 0x000fe2000000000e */
[-C--:B------:R-:W-:Y:S01]  /*11f90*/  FMUL R8, R220, R2.reuse ;  /* 0x00000002dc087220 */ /* 0x080fe20000400000 */
[----:B------:R-:W-:Y:S02]  /*11fa0*/  F2FP.F16.F32.PACK_AB R3, RZ, R3 ;  /* 0x00000003ff03723e */ /* 0x000fe400000000ff */
[----:B------:R-:W-:Y:S01]  /*11fb0*/  ISETP.GT.AND P1, PT, R0, 0x68, P2 ;  /* 0x000000680000780c */ /* 0x000fe20001724270 */
[----:B------:R-:W-:Y:S01]  /*11fc0*/  @P0 STG.E.U16 desc[UR36][R4.64+0xd0], R14 ;  /* 0x0000d00e04000986 */ /* 0x000fe2000c101524 */
[----:B0-----:R-:W-:Y:S01]  /*11fd0*/  PRMT R11, R3, 0x7610, R11 ;  /* 0x00007610030b7816 */ /* 0x001fe2000000000b */
[----:B------:R-:W-:Y:S01]  /*11fe0*/  FMUL R3, R217, R2 ;  /* 0x00000002d9037220 */ /* 0x000fe20000400000 */
[----:B------:R-:W-:Y:S01]  /*11ff0*/  F2FP.F16.F32.PACK_AB R10, RZ, R8 ;  /* 0x00000008ff0a723e */ /* 0x000fe200000000ff */
[----:B------:R-:W-:Y:S01]  /*12000*/  FMUL R8, R218, R2 ;  /* 0x00000002da087220 */ /* 0x000fe20000400000 */
[C---:B------:R-:W-:Y:S01]  /*12010*/  ISETP.GT.AND P0, PT, R0.reuse, 0x69, P2 ;  /* 0x000000690000780c */ /* 0x040fe20001704270 */
[----:B------:R0:W-:Y:S01]  /*12020*/  @P4 STG.E.U16 desc[UR36][R4.64+0xd2], R9 ;  /* 0x0000d20904004986 */ /* 0x0001e2000c101524 */
[----:B------:R-:W-:-:S02]  /*12030*/  ISETP.GT.AND P5, PT, R0, 0x70, P3 ;  /* 0x000000700000780c */ /* 0x000fc40001fa4270 */
[----:B------:R-:W-:-:S04]  /*12040*/  F2FP.F16.F32.PACK_AB R8, RZ, R8 ;  /* 0x00000008ff08723e */ /* 0x000fc800000000ff */
[----:B-1----:R-:W-:Y:S02]  /*12050*/  PRMT R12, R8, 0x7610, R12 ;  /* 0x00007610080c7816 */ /* 0x002fe4000000000c */
[----:B0-----:R-:W-:Y:S01]  /*12060*/  F2FP.F16.F32.PACK_AB R9, RZ, R3 ;  /* 0x00000003ff09723e */ /* 0x001fe200000000ff */
[-C--:B------:R-:W-:Y:S01]  /*12070*/  FMUL R3, R216, R2.reuse ;  /* 0x00000002d8037220 */ /* 0x080fe20000400000 */
[----:B------:R-:W-:Y:S01]  /*12080*/  FMUL R8, R215, R2 ;  /* 0x00000002d7087220 */ /* 0x000fe20000400000 */
[----:B------:R0:W-:Y:S03]  /*12090*/  @P1 STG.E.U16 desc[UR36][R6.64+0xd0], R10 ;  /* 0x0000d00a06001986 */ /* 0x0001e6000c101524 */
[----:B------:R-:W-:Y:S01]  /*120a0*/  F2FP.F16.F32.PACK_AB R3, RZ, R3 ;  /* 0x00000003ff03723e */ /* 0x000fe200000000ff */
[----:B------:R1:W-:Y:S01]  /*120b0*/  @P0 STG.E.U16 desc[UR36][R6.64+0xd2], R11 ;  /* 0x0000d20b06000986 */ /* 0x0003e2000c101524 */
[----:B------:R-:W-:-:S02]  /*120c0*/  ISETP.GT.AND P1, PT, R0, 0x70, P2 ;  /* 0x000000700000780c */ /* 0x000fc40001724270 */
[----:B------:R-:W-:Y:S01]  /*120d0*/  F2FP.F16.F32.PACK_AB R8, RZ, R8 ;  /* 0x00000008ff08723e */ /* 0x000fe200000000ff */
[----:B------:R2:W-:Y:S01]  /*120e0*/  @P5 STG.E.U16 desc[UR36][R4.64+0xe0], R12 ;  /* 0x0000e00c04005986 */ /* 0x0005e2000c101524 */
[----:B0-----:R-:W-:Y:S01]  /*120f0*/  PRMT R10, R9, 0x7610, R10 ;  /* 0x00007610090a7816 */ /* 0x001fe2000000000a */
[-C--:B------:R-:W-:Y:S01]  /*12100*/  FMUL R9, R214, R2.reuse ;  /* 0x00000002d6097220 */ /* 0x080fe20000400000 */
[----:B-1----:R-:W-:Y:S01]  /*12110*/  PRMT R11, R3, 0x7610, R11 ;  /* 0x00007610030b7816 */ /* 0x002fe2000000000b */
[----:B------:R-:W-:-:S03]  /*12120*/  FMUL R3, R213, R2 ;  /* 0x00000002d5037220 */ /* 0x000fc60000400000 */
[----:B------:R-:W-:Y:S02]  /*12130*/  F2FP.F16.F32.PACK_AB R9, RZ, R9 ;  /* 0x00000009ff09723e */ /* 0x000fe400000000ff */
[----:B--2---:R-:W-:Y:S02]  /*12140*/  PRMT R12, R8, 0x7610, R12 ;  /* 0x00007610080c7816 */ /* 0x004fe4000000000c */
[----:B------:R-:W-:Y:S01]  /*12150*/  F2FP.F16.F32.PACK_AB R8, RZ, R3 ;  /* 0x00000003ff08723e */ /* 0x000fe200000000ff */
[----:B------:R-:W-:Y:S01]  /*12160*/  FMUL R3, R212, R2 ;  /* 0x00000002d4037220 */ /* 0x000fe20000400000 */
[C---:B------:R-:W-:Y:S02]  /*12170*/  ISETP.GT.AND P4, PT, R0.reuse, 0x71, P2 ;  /* 0x000000710000780c */ /* 0x040fe40001784270 */
[----:B------:R-:W-:Y:S01]  /*12180*/  ISETP.GT.AND P5, PT, R0, 0x78, P3 ;  /* 0x000000780000780c */ /* 0x000fe20001fa4270 */
[----:B------:R0:W-:Y:S01]  /*12190*/  @P6 STG.E.U16 desc[UR36][R4.64+0xe2], R10 ;  /* 0x0000e20a04006986 */ /* 0x0001e2000c101524 */
[----:B------:R-:W-:-:S02]  /*121a0*/  PRMT R13, R9, 0x7610, R13 ;  /* 0x00007610090d7816 */ /* 0x000fc4000000000d */
[----:B------:R-:W-:Y:S01]  /*121b0*/  F2FP.F16.F32.PACK_AB R9, RZ, R3 ;  /* 0x00000003ff09723e */ /* 0x000fe200000000ff */
[----:B------:R1:W-:Y:S01]  /*121c0*/  @P1 STG.E.U16 desc[UR36][R6.64+0xe0], R11 ;  /* 0x0000e00b06001986 */ /* 0x0003e2000c101524 */
[----:B------:R-:W-:Y:S01]  /*121d0*/  ISETP.GT.AND P0, PT, R0, 0x79, P3 ;  /* 0x000000790000780c */ /* 0x000fe20001f04270 */
[-C--:B------:R-:W-:Y:S01]  /*121e0*/  FMUL R3, R210, R2.reuse ;  /* 0x00000002d2037220 */ /* 0x080fe20000400000 */
[----:B------:R-:W-:Y:S02]  /*121f0*/  ISETP.GT.AND P1, PT, R0, 0x78, P2 ;  /* 0x000000780000780c */ /* 0x000fe40001724270 */
[----:B------:R-:W-:Y:S01]  /*12200*/  PRMT R14, R8, 0x7610, R14 ;  /* 0x00007610080e7816 */ /* 0x000fe2000000000e */
[----:B------:R-:W-:Y:S01]  /*12210*/  FMUL R8, R211, R2 ;  /* 0x00000002d3087220 */ /* 0x000fe20000400000 */
[----:B------:R-:W-:Y:S01]  /*12220*/  F2FP.F16.F32.PACK_AB R3, RZ, R3 ;  /* 0x00000003ff03723e */ /* 0x000fe200000000ff */
[----:B------:R2:W-:Y:S01]  /*12230*/  @P4 STG.E.U16 desc[UR36][R6.64+0xe2], R12 ;  /* 0x0000e20c06004986 */ /* 0x0005e2000c101524 */
[----:B------:R-:W-:-:S02]  /*12240*/  ISETP.GT.AND P4, PT, R0, 0x79, P2 ;  /* 0x000000790000780c */ /* 0x000fc40001784270 */
[----:B0-----:R-:W-:Y:S01]  /*12250*/  F2FP.F16.F32.PACK_AB R10, RZ, R8 ;  /* 0x00000008ff0a723e */ /* 0x001fe200000000ff */
[----:B------:R-:W-:Y:S01]  /*12260*/  @P5 STG.E.U16 desc[UR36][R4.64+0xf0], R13 ;  /* 0x0000f00d04005986 */ /* 0x000fe2000c101524 */
[----:B-1----:R-:W-:Y:S01]  /*12270*/  PRMT R11, R3, 0x7610, R11 ;  /* 0x00007610030b7816 */ /* 0x002fe2000000000b */
[-C--:B------:R-:W-:Y:S01]  /*12280*/  FMUL R3, R208, R2.reuse ;  /* 0x00000002d0037220 */ /* 0x080fe20000400000 */
[----:B------:R-:W-:Y:S01]  /*12290*/  FMUL R8, R209, R2 ;  /* 0x00000002d1087220 */ /* 0x000fe20000400000 */
[C---:B------:R-:W-:Y:S01]  /*122a0*/  ISETP.GT.AND P5, PT, R0.reuse, 0x80, P3 ;  /* 0x000000800000780c */ /* 0x040fe20001fa4270 */
[----:B------:R-:W-:Y:S01]  /*122b0*/  @P0 STG.E.U16 desc[UR36][R4.64+0xf2], R14 ;  /* 0x0000f20e04000986 */ /* 0x000fe2000c101524 */
[----:B------:R-:W-:-:S03]  /*122c0*/  ISETP.GT.AND P6, PT, R0, 0x81, P3 ;  /* 0x000000810000780c */ /* 0x000fc60001fc4270 */
[----:B------:R0:W-:Y:S01]  /*122d0*/  @P1 STG.E.U16 desc[UR36][R6.64+0xf0], R9 ;  /* 0x0000f00906001986 */ /* 0x0001e2000c101524 */
[----:B------:R-:W-:-:S04]  /*122e0*/  F2FP.F16.F32.PACK_AB R8, RZ, R8 ;  /* 0x00000008ff08723e */ /* 0x000fc800000000ff */
[----:B--2---:R-:W-:Y:S01]  /*122f0*/  PRMT R12, R8, 0x7610, R12 ;  /* 0x00007610080c7816 */ /* 0x004fe2000000000c */
[-C--:B------:R-:W-:Y:S01]  /*12300*/  FMUL R8, R206, R2.reuse ;  /* 0x00000002ce087220 */ /* 0x080fe20000400000 */
[----:B0-----:R-:W-:Y:S01]  /*12310*/  F2FP.F16.F32.PACK_AB R9, RZ, R3 ;  /* 0x00000003ff09723e */ /* 0x001fe200000000ff */
[----:B------:R-:W-:Y:S01]  /*12320*/  FMUL R3, R207, R2 ;  /* 0x00000002cf037220 */ /* 0x000fe20000400000 */
[----:B------:R0:W-:Y:S01]  /*12330*/  @P4 STG.E.U16 desc[UR36][R6.64+0xf2], R10 ;  /* 0x0000f20a06004986 */ /* 0x0001e2000c101524 */
[----:B------:R-:W-:-:S03]  /*12340*/  ISETP.GT.AND P0, PT, R0, 0x80, P2 ;  /* 0x000000800000780c */ /* 0x000fc60001704270 */
[----:B------:R-:W-:Y:S01]  /*12350*/  F2FP.F16.F32.PACK_AB R3, RZ, R3 ;  /* 0x00000003ff03723e */ /* 0x000fe200000000ff */
[----:B------:R1:W-:Y:S01]  /*12360*/  @P5 STG.E.U16 desc[UR36][R4.64+0x100], R11 ;  /* 0x0001000b04005986 */ /* 0x0003e2000c101524 */
[----:B------:R-:W-:Y:S02]  /*12370*/  ISETP.GT.AND P1, PT, R0, 0x81, P2 ;  /* 0x000000810000780c */ /* 0x000fe40001724270 */
[----:B------:R-:W-:Y:S01]  /*12380*/  F2FP.F16.F32.PACK_AB R8, RZ, R8 ;  /* 0x00000008ff08723e */ /* 0x000fe200000000ff */
[----:B------:R2:W-:Y:S01]  /*12390*/  @P6 STG.E.U16 desc[UR36][R4.64+0x102], R12 ;  /* 0x0001020c04006986 */ /* 0x0005e2000c101524 */
[----:B0-----:R-:W-:Y:S01]  /*123a0*/  PRMT R10, R9, 0x7610, R10 ;  /* 0x00007610090a7816 */ /* 0x001fe2000000000a */
[-C--:B------:R-:W-:Y:S01]  /*123b0*/  FMUL R9, R205, R2.reuse ;  /* 0x00000002cd097220 */ /* 0x080fe20000400000 */
[----:B-1----:R-:W-:Y:S01]  /*123c0*/  PRMT R11, R3, 0x7610, R11 ;  /* 0x00007610030b7816 */ /* 0x002fe2000000000b */
[----:B------:R-:W-:Y:S01]  /*123d0*/  FMUL R3, R204, R2 ;  /* 0x00000002cc037220 */ /* 0x000fe20000400000 */
[----:B------:R-:W-:-:S02]  /*123e0*/  ISETP.GT.AND P4, PT, R0, 0x88, P3 ;  /* 0x000000880000780c */ /* 0x000fc40001f84270 */
[----:B--2---:R-:W-:Y:S02]  /*123f0*/  PRMT R12, R8, 0x7610, R12 ;  /* 0x00007610080c7816 */ /* 0x004fe4000000000c */
[----:B------:R-:W-:Y:S01]  /*12400*/  F2FP.F16.F32.PACK_AB R8, RZ, R3 ;  /* 0x00000003ff08723e */ /* 0x000fe200000000ff */
[-C--:B------:R-:W-:Y:S01]  /*12410*/  FMUL R3, R203, R2.reuse ;  /* 0x00000002cb037220 */ /* 0x080fe20000400000 */
[----:B------:R-:W-:Y:S02]  /*12420*/  F2FP.F16.F32.PACK_AB R9, RZ, R9 ;  /* 0x00000009ff09723e */ /* 0x000fe400000000ff */
[C---:B------:R-:W-:Y:S01]  /*12430*/  ISETP.GT.AND P5, PT, R0.reuse, 0x89, P3 ;  /* 0x000000890000780c */ /* 0x040fe20001fa4270 */
[----:B------:R0:W-:Y:S01]  /*12440*/  @P0 STG.E.U16 desc[UR36][R6.64+0x100], R10 ;  /* 0x0001000a06000986 */ /* 0x0001e2000c101524 */
[----:B------:R-:W-:Y:S02]  /*12450*/  PRMT R13, R9, 0x7610, R13 ;  /* 0x00007610090d7816 */ /* 0x000fe4000000000d */
[----:B------:R-:W-:Y:S01]  /*12460*/  F2FP.F16.F32.PACK_AB R9, RZ, R3 ;  /* 0x00000003ff09723e */ /* 0x000fe200000000ff */
[----:B------:R1:W-:Y:S01]  /*12470*/  @P1 STG.E.U16 desc[UR36][R6.64+0x102], R11 ;  /* 0x0001020b06001986 */ /* 0x0003e2000c101524 */
[C---:B------:R-:W-:Y:S01]  /*12480*/  ISETP.GT.AND P0, PT, R0.reuse, 0x88, P2 ;  /* 0x000000880000780c */ /* 0x040fe20001704270 */
[----:B------:R-:W-:Y:S01]  /*12490*/  FMUL R3, R201, R2 ;  /* 0x00000002c9037220 */ /* 0x000fe20000400000 */
[----:B------:R-:W-:-:S02]  /*124a0*/  ISETP.GT.AND P1, PT, R0, 0x89, P2 ;  /* 0x000000890000780c */ /* 0x000fc40001724270 */
[----:B------:R-:W-:Y:S01]  /*124b0*/  PRMT R14, R8, 0x7610, R14 ;  /* 0x00007610080e7816 */ /* 0x000fe2000000000e */
[----:B------:R-:W-:Y:S01]  /*124c0*/  FMUL R8, R202, R2 ;  /* 0x00000002ca087220 */ /* 0x000fe20000400000 */
[----:B------:R-:W-:Y:S01]  /*124d0*/  F2FP.F16.F32.PACK_AB R3, RZ, R3 ;  /* 0x00000003ff03723e */ /* 0x000fe200000000ff */
[----:B------:R2:W-:Y:S01]  /*124e0*/  @P4 STG.E.U16 desc[UR36][R4.64+0x110], R12 ;  /* 0x0001100c04004986 */ /* 0x0005e2000c101524 */
[----:B------:R-:W-:Y:S02]  /*124f0*/  ISETP.GT.AND P4, PT, R0, 0x90, P3 ;  /* 0x000000900000780c */ /* 0x000fe40001f84270 */
        /* <DEDUP_REMOVED lines=9> */
[----:B------:R-:W-:Y:S02]  /*12590*/  F2FP.F16.F32.PACK_AB R8, RZ, R8 ;  /* 0x00000008ff08723e */ /* 0x000fe400000000ff */
[----:B------:R-:W-:Y:S01]  /*125a0*/  ISETP.GT.AND P1, PT, R0, 0x91, P2 ;  /* 0x000000910000780c */ /* 0x000fe20001724270 */
[----:B------:R1:W-:Y:S01]  /*125b0*/  @P4 STG.E.U16 desc[UR36][R4.64+0x120], R10 ;  /* 0x0001200a04004986 */ /* 0x0003e2000c101524 */
[----:B--2---:R-:W-:Y:S01]  /*125c0*/  PRMT R12, R8, 0x7610, R12 ;  /* 0x00007610080c7816 */ /* 0x004fe2000000000c */
[-C--:B------:R-:W-:Y:S01]  /*125d0*/  FMUL R8, R197, R2.reuse ;  /* 0x00000002c5087220 */ /* 0x080fe20000400000 */
[----:B0-----:R-:W-:Y:S01]  /*125e0*/  F2FP.F16.F32.PACK_AB R9, RZ, R3 ;  /* 0x00000003ff09723e */ /* 0x001fe200000000ff */
[----:B------:R-:W-:Y:S01]  /*125f0*/  FMUL R3, R198, R2 ;  /* 0x00000002c6037220 */ /* 0x000fe20000400000 */
[----:B------:R-:W-:Y:S01]  /*12600*/  ISETP.GT.AND P4, PT, R0, 0x98, P3 ;  /* 0x000000980000780c */ /* 0x000fe20001f84270 */
[----:B------:R0:W-:Y:S03]  /*12610*/  @P5 STG.E.U16 desc[UR36][R4.64+0x122], R11 ;  /* 0x0001220b04005986 */ /* 0x0001e6000c101524 */
[----:B------:R-:W-:-:S02]  /*12620*/  F2FP.F16.F32.PACK_AB R3, RZ, R3 ;  /* 0x00000003ff03723e */ /* 0x000fc400000000ff */
[----:B-1----:R-:W-:Y:S01]  /*12630*/  PRMT R10, R9, 0x7610, R10 ;  /* 0x00007610090a7816 */ /* 0x002fe2000000000a */
[----:B------:R-:W-:Y:S01]  /*12640*/  FMUL R9, R196, R2 ;  /* 0x00000002c4097220 */ /* 0x000fe20000400000 */
[----:B------:R-:W-:Y:S01]  /*12650*/  F2FP.F16.F32.PACK_AB R8, RZ, R8 ;  /* 0x00000008ff08723e */ /* 0x000fe200000000ff */
[----:B------:R1:W-:Y:S01]  /*12660*/  @P0 STG.E.U16 desc[UR36][R6.64+0x120], R12 ;  /* 0x0001200c06000986 */ /* 0x0003e2000c101524 */
[----:B0-----:R-:W-:Y:S01]  /*12670*/  PRMT R11, R3, 0x7610, R11 ;  /* 0x00007610030b7816 */ /* 0x001fe2000000000b */
[----:B------:R-:W-:Y:S01]  /*12680*/  FMUL R3, R195, R2 ;  /* 0x00000002c3037220 */ /* 0x000fe20000400000 */
[C---:B------:R-:W-:Y:S01]  /*12690*/  ISETP.GT.AND P5, PT, R0.reuse, 0x99, P3 ;  /* 0x000000990000780c */ /* 0x040fe20001fa4270 */
[----:B------:R0:W-:Y:S01]  /*126a0*/  @P1 STG.E.U16 desc[UR36][R6.64+0x122], R10 ;  /* 0x0001220a06001986 */ /* 0x0001e2000c101524 */
[----:B------:R-:W-:Y:S02]  /*126b0*/  ISETP.GT.AND P1, PT, R0, 0x98, P2 ;  /* 0x000000980000780c */ /* 0x000fe40001724270 */
[----:B------:R-:W-:-:S02]  /*126c0*/  F2FP.F16.F32.PACK_AB R9, RZ, R9 ;  /* 0x00000009ff09723e */ /* 0x000fc400000000ff */
[----:B-1----:R-:W-:Y:S02]  /*126d0*/  PRMT R12, R8, 0x7610, R12 ;  /* 0x00007610080c7816 */ /* 0x002fe4000000000c */
[----:B------:R-:W-:Y:S01]  /*126e0*/  F2FP.F16.F32.PACK_AB R8, RZ, R3 ;  /* 0x00000003ff08723e */ /* 0x000fe200000000ff */
[-C--:B------:R-:W-:Y:S01]  /*126f0*/  FMUL R3, R194, R2.reuse ;  /* 0x00000002c2037220 */ /* 0x080fe20000400000 */
[C---:B------:R-:W-:Y:S01]  /*12700*/  ISETP.GT.AND P0, PT, R0.reuse, 0x99, P2 ;  /* 0x000000990000780c */ /* 0x040fe20001704270 */
[----:B------:R1:W-:Y:S01]  /*12710*/  @P4 STG.E.U16 desc[UR36][R4.64+0x130], R11 ;  /* 0x0001300b04004986 */ /* 0x0003e2000c101524 */
[----:B------:R-:W-:Y:S02]  /*12720*/  ISETP.GT.AND P4, PT, R0, 0xa0, P3 ;  /* 0x000000a00000780c */ /* 0x000fe40001f84270 */
[----:B------:R-:W-:Y:S02]  /*12730*/  PRMT R13, R9, 0x7610, R13 ;  /* 0x00007610090d7816 */ /* 0x000fe4000000000d */
[----:B------:R-:W-:Y:S01]  /*12740*/  F2FP.F16.F32.PACK_AB R9, RZ, R3 ;  /* 0x00000003ff09723e */ /* 0x000fe200000000ff */
[-C--:B------:R-:W-:Y:S01]  /*12750*/  FMUL R3, R192, R2.reuse ;  /* 0x00000002c0037220 */ /* 0x080fe20000400000 */
[----:B------:R-:W-:Y:S01]  /*12760*/  PRMT R14, R8, 0x7610, R14 ;  /* 0x00007610080e7816 */ /* 0x000fe2000000000e */
[----:B------:R-:W-:Y:S01]  /*12770*/  FMUL R8, R193, R2 ;  /* 0x00000002c1087220 */ /* 0x000fe20000400000 */
[----:B------:R2:W-:Y:S01]  /*12780*/  @P5 STG.E.U16 desc[UR36][R4.64+0x132], R12 ;  /* 0x0001320c04005986 */ /* 0x0005e2000c101524 */
[----:B------:R-:W-:-:S02]  /*12790*/  ISETP.GT.AND P5, PT, R0, 0xa1, P3 ;  /* 0x000000a10000780c */ /* 0x000fc40001fa4270 */
[----:B------:R-:W-:Y:S01]  /*127a0*/  F2FP.F16.F32.PACK_AB R3, RZ, R3 ;  /* 0x00000003ff03723e */ /* 0x000fe200000000ff */
[----:B------:R-:W-:Y:S01]  /*127b0*/  @P1 STG.E.U16 desc[UR36][R6.64+0x130], R13 ;  /* 0x0001300d06001986 */ /* 0x000fe2000c101524 */
[----:B0-----:R-:W-:Y:S01]  /*127c0*/  F2FP.F16.F32.PACK_AB R10, RZ, R8 ;  /* 0x00000008ff0a723e */ /* 0x001fe200000000ff */
[-C--:B------:R-:W-:Y:S01]  /*127d0*/  FMUL R8, R191, R2.reuse ;  /* 0x00000002bf087220 */ /* 0x080fe20000400000 */
[----:B-1----:R-:W-:Y:S01]  /*127e0*/  PRMT R11, R3, 0x7610, R11 ;  /* 0x00007610030b7816 */ /* 0x002fe2000000000b */
[----:B------:R-:W-:Y:S01]  /*127f0*/  @P0 STG.E.U16 desc[UR36][R6.64+0x132], R14 ;  /* 0x0001320e06000986 */ /* 0x000fe2000c101524 */
[----:B------:R-:W-:Y:S01]  /*12800*/  ISETP.GT.AND P0, PT, R0, 0xa0, P2 ;  /* 0x000000a00000780c */ /* 0x000fe20001704270 */
[----:B------:R-:W-:Y:S01]  /*12810*/  FMUL R3, R190, R2 ;  /* 0x00000002be037220 */ /* 0x000fe20000400000 */
[C---:B------:R-:W-:Y:S01]  /*12820*/  ISETP.GT.AND P1, PT, R0.reuse, 0xa1, P2 ;  /* 0x000000a10000780c */ /* 0x040fe20001724270 */
[----:B------:R0:W-:Y:S01]  /*12830*/  @P4 STG.E.U16 desc[UR36][R4.64+0x140], R9 ;  /* 0x0001400904004986 */ /* 0x0001e2000c101524 */
[----:B------:R-:W-:-:S02]  /*12840*/  ISETP.GT.AND P4, PT, R0, 0xa8, P3 ;  /* 0x000000a80000780c */ /* 0x000fc40001f84270 */
[----:B------:R-:W-:Y:S01]  /*12850*/  F2FP.F16.F32.PACK_AB R8, RZ, R8 ;  /* 0x00000008ff08723e */ /* 0x000fe200000000ff */
[----:B------:R1:W-:Y:S03]  /*12860*/  @P5 STG.E.U16 desc[UR36][R4.64+0x142], R10 ;  /* 0x0001420a04005986 */ /* 0x0003e6000c101524 */
[----:B--2---:R-:W-:Y:S02]  /*12870*/  PRMT R12, R8, 0x7610, R12 ;  /* 0x00007610080c7816 */ /* 0x004fe4000000000c */
[----:B0-----:R-:W-:Y:S01]  /*12880*/  F2FP.F16.F32.PACK_AB R9, RZ, R3 ;  /* 0x00000003ff09723e */ /* 0x001fe200000000ff */
[-C--:B------:R-:W-:Y:S01]  /*12890*/  FMUL R3, R189, R2.reuse ;  /* 0x00000002bd037220 */ /* 0x080fe20000400000 */
[-C--:B------:R-:W-:Y:S02]  /*128a0*/  FMUL R8, R188, R2.reuse ;  /* 0x00000002bc087220 */ /* 0x080fe40000400000 */
[----:B-1----:R-:W-:Y:S01]  /*128b0*/  PRMT R10, R9, 0x7610, R10 ;  /* 0x00007610090a7816 */ /* 0x002fe2000000000a */
[----:B------:R0:W-:Y:S01]  /*128c0*/  @P0 STG.E.U16 desc[UR36][R6.64+0x140], R11 ;  /* 0x0001400b06000986 */ /* 0x0001e2000c101524 */
[----:B------:R-:W-:Y:S01]  /*128d0*/  F2FP.F16.F32.PACK_AB R3, RZ, R3 ;  /* 0x00000003ff03723e */ /* 0x000fe200000000ff */
[----:B------:R-:W-:Y:S01]  /*128e0*/  FMUL R9, R187, R2 ;  /* 0x00000002bb097220 */ /* 0x000fe20000400000 */
[C---:B------:R-:W-:Y:S01]  /*128f0*/  ISETP.GT.AND P5, PT, R0.reuse, 0xa9, P3 ;  /* 0x000000a90000780c */ /* 0x040fe20001fa4270 */
[----:B------:R1:W-:Y:S01]  /*12900*/  @P1 STG.E.U16 desc[UR36][R6.64+0x142], R12 ;  /* 0x0001420c06001986 */ /* 0x0003e2000c101524 */
[----:B------:R-:W-:-:S03]  /*12910*/  ISETP.GT.AND P1, PT, R0, 0xa8, P2 ;  /* 0x000000a80000780c */ /* 0x000fc60001724270 */
[----:B------:R-:W-:Y:S01]  /*12920*/  @P4 STG.E.U16 desc[UR36][R4.64+0x150], R10 ;  /* 0x0001500a04004986 */ /* 0x000fe2000c101524 */
[----:B------:R-:W-:Y:S02]  /*12930*/  ISETP.GT.AND P4, PT, R0, 0xa9, P2 ;  /* 0x000000a90000780c */ /* 0x000fe40001784270 */
[----:B------:R-:W-:Y:S02]  /*12940*/  F2FP.F16.F32.PACK_AB R8, RZ, R8 ;  /* 0x00000008ff08723e */ /* 0x000fe400000000ff */
[----:B0-----:R-:W-:Y:S01]  /*12950*/  PRMT R11, R3, 0x7610, R11 ;  /* 0x00007610030b7816 */ /* 0x001fe2000000000b */
[-C--:B------:R-:W-:Y:S01]  /*12960*/  FMUL R3, R186, R2.reuse ;  /* 0x00000002ba037220 */ /* 0x080fe20000400000 */
[----:B------:R-:W-:Y:S02]  /*12970*/  F2FP.F16.F32.PACK_AB R9, RZ, R9 ;  /* 0x00000009ff09723e */ /* 0x000fe400000000ff */
[----:B-1----:R-:W-:Y:S02]  /*12980*/  PRMT R12, R8, 0x7610, R12 ;  /* 0x00007610080c7816 */ /* 0x002fe4000000000c */
[----:B------:R-:W-:Y:S01]  /*12990*/  F2FP.F16.F32.PACK_AB R8, RZ, R3 ;  /* 0x00000003ff08723e */ /* 0x000fe200000000ff */
[----:B------:R-:W-:Y:S01]  /*129a0*/  FMUL R3, R185, R2 ;  /* 0x00000002b9037220 */ /* 0x000fe20000400000 */
[----:B------:R-:W-:Y:S01]  /*129b0*/  PRMT R13, R9, 0x7610, R13 ;  /* 0x00007610090d7816 */ /* 0x000fe2000000000d */
[----:B------:R0:W-:Y:S01]  /*129c0*/  @P5 STG.E.U16 desc[UR36][R4.64+0x152], R11 ;  /* 0x0001520b04005986 */ /* 0x0001e2000c101524 */
[----:B------:R-:W-:-:S02]  /*129d0*/  ISETP.GT.AND P0, PT, R0, 0xb0, P3 ;  /* 0x000000b00000780c */ /* 0x000fc40001f04270 */
        /* <DEDUP_REMOVED lines=26> */
[----:B------:R-:W-:Y:S02]  /*12b80*/  ISETP.GT.AND P1, PT, R0, 0xb8, P2 ;  /* 0x000000b80000780c */ /* 0x000fe40001724270 */
[----:B------:R-:W-:Y:S02]  /*12b90*/  F2FP.F16.F32.PACK_AB R8, RZ, R8 ;  /* 0x00000008ff08723e */ /* 0x000fe400000000ff */
[----:B0-----:R-:W-:Y:S01]  /*12ba0*/  PRMT R10, R9, 0x7610, R10 ;  /* 0x00007610090a7816 */ /* 0x001fe2000000000a */
[-C--:B------:R-:W-:Y:S01]  /*12bb0*/  FMUL R9, R178, R2.reuse ;  /* 0x00000002b2097220 */ /* 0x080fe20000400000 */
[----:B-1----:R-:W-:Y:S01]  /*12bc0*/  PRMT R11, R3, 0x7610, R11 ;  /* 0x00007610030b7816 */ /* 0x002fe2000000000b */
[----:B------:R-:W-:Y:S01]  /*12bd0*/  FMUL R3, R177, R2 ;  /* 0x00000002b1037220 */ /* 0x000fe20000400000 */
[----:B------:R0:W-:Y:S02]  /*12be0*/  @P5 STG.E.U16 desc[UR36][R4.64+0x170], R12 ;  /* 0x0001700c04005986 */ /* 0x0001e4000c101524 */
[----:B------:R-:W-:-:S02]  /*12bf0*/  F2FP.F16.F32.PACK_AB R9, RZ, R9 ;  /* 0x00000009ff09723e */ /* 0x000fc400000000ff */
[C---:B------:R-:W-:Y:S02]  /*12c00*/  ISETP.GT.AND P4, PT, R0.reuse, 0xb9, P2 ;  /* 0x000000b90000780c */ /* 0x040fe40001784270 */
[----:B------:R-:W-:Y:S02]  /*12c10*/  ISETP.GT.AND P5, PT, R0, 0xc0, P3 ;  /* 0x000000c00000780c */ /* 0x000fe40001fa4270 */
[----:B0-----:R-:W-:Y:S02]  /*12c20*/  PRMT R12, R8, 0x7610, R12 ;  /* 0x00007610080c7816 */ /* 0x001fe4000000000c */
[----:B------:R-:W-:Y:S01]  /*12c30*/  F2FP.F16.F32.PACK_AB R8, RZ, R3 ;  /* 0x00000003ff08723e */ /* 0x000fe200000000ff */
[----:B------:R-:W-:Y:S01]  /*12c40*/  FMUL R3, R176, R2 ;  /* 0x00000002b0037220 */ /* 0x000fe20000400000 */
[----:B------:R-:W-:Y:S01]  /*12c50*/  PRMT R13, R9, 0x7610, R13 ;  /* 0x00007610090d7816 */ /* 0x000fe2000000000d */
[----:B------:R0:W-:Y:S01]  /*12c60*/  @P6 STG.E.U16 desc[UR36][R4.64+0x172], R10 ;  /* 0x0001720a04006986 */ /* 0x0001e2000c101524 */
[----:B------:R-:W-:-:S02]  /*12c70*/  ISETP.GT.AND P0, PT, R0, 0xc1, P3 ;  /* 0x000000c10000780c */ /* 0x000fc40001f04270 */
[----:B------:R-:W-:Y:S01]  /*12c80*/  F2FP.F16.F32.PACK_AB R9, RZ, R3 ;  /* 0x00000003ff09723e */ /* 0x000fe200000000ff */
[----:B------:R1:W-:Y:S01]  /*12c90*/  @P1 STG.E.U16 desc[UR36][R6.64+0x170], R11 ;  /* 0x0001700b06001986 */ /* 0x0003e2000c101524 */
[-C--:B------:R-:W-:Y:S01]  /*12ca0*/  FMUL R3, R174, R2.reuse ;  /* 0x00000002ae037220 */ /* 0x080fe20000400000 */
[----:B------:R-:W-:Y:S02]  /*12cb0*/  ISETP.GT.AND P1, PT, R0, 0xc0, P2 ;  /* 0x000000c00000780c */ /* 0x000fe40001724270 */
        /* <DEDUP_REMOVED lines=40> */
[C---:B------:R-:W-:Y:S01]  /*12f40*/  ISETP.GT.AND P0, PT, R0.reuse, 0xd0, P2 ;  /* 0x000000d00000780c */ /* 0x040fe20001704270 */
        /* <DEDUP_REMOVED lines=11> */
[----:B------:R-:W-:Y:S01]  /*13000*/  ISETP.GT.AND P5, PT, R0, 0xd9, P3 ;  /* 0x000000d90000780c */ /* 0x000fe20001fa4270 */
[----:B------:R-:W-:Y:S01]  /*13010*/  FMUL R8, R164, R2 ;  /* 0x00000002a4087220 */ /* 0x000fe20000400000 */
[----:B------:R-:W-:Y:S01]  /*13020*/  @P0 STG.E.U16 desc[UR36][R6.64+0x1a0], R14 ;  /* 0x0001a00e06000986 */ /* 0x000fe2000c101524 */
[----:B------:R-:W-:-:S03]  /*13030*/  ISETP.GT.AND P0, PT, R0, 0xd8, P2 ;  /* 0x000000d80000780c */ /* 0x000fc60001704270 */
[----:B------:R0:W-:Y:S01]  /*13040*/  @P1 STG.E.U16 desc[UR36][R6.64+0x1a2], R9 ;  /* 0x0001a20906001986 */ /* 0x0001e2000c101524 */
[----:B------:R-:W-:Y:S02]  /*13050*/  F2FP.F16.F32.PACK_AB R8, RZ, R8 ;  /* 0x00000008ff08723e */ /* 0x000fe400000000ff */
[----:B------:R-:W-:Y:S02]  /*13060*/  ISETP.GT.AND P1, PT, R0, 0xd9, P2 ;  /* 0x000000d90000780c */ /* 0x000fe40001724270 */
        /* <DEDUP_REMOVED lines=16> */
[----:B------:R1:W-:Y:S01]  /*13170*/  @P1 STG.E.U16 desc[UR36][R6.64+0x1b2], R10 ;  /* 0x0001b20a06001986 */ /* 0x0003e2000c101524 */
[C---:B------:R-:W-:Y:S02]  /*13180*/  ISETP.GT.AND P1, PT, R0.reuse, 0xe0, P2 ;  /* 0x000000e00000780c */ /* 0x040fe40001724270 */
[----:B------:R-:W-:Y:S02]  /*13190*/  ISETP.GT.AND P0, PT, R0, 0xe1, P2 ;  /* 0x000000e10000780c */ /* 0x000fe40001704270 */
[----:B0-----:R-:W-:Y:S02]  /*131a0*/  PRMT R12, R8, 0x7610, R12 ;  /* 0x00007610080c7816 */ /* 0x001fe4000000000c */
[----:B------:R-:W-:Y:S01]  /*131b0*/  F2FP.F16.F32.PACK_AB R8, RZ, R3 ;  /* 0x00000003ff08723e */ /* 0x000fe200000000ff */
[----:B------:R-:W-:Y:S01]  /*131c0*/  FMUL R3, R157, R2 ;  /* 0x000000029d037220 */ /* 0x000fe20000400000 */
[----:B------:R0:W-:Y:S01]  /*131d0*/  @P4 STG.E.U16 desc[UR36][R4.64+0x1c0], R11 ;  /* 0x0001c00b04004986 */ /* 0x0001e2000c101524 */
[----:B-1----:R-:W-:-:S02]  /*131e0*/  PRMT R10, R9, 0x7610, R10 ;  /* 0x00007610090a7816 */ /* 0x002fc4000000000a */
[----:B------:R-:W-:Y:S01]  /*131f0*/  PRMT R13, R8, 0x7610, R13 ;  /* 0x00007610080d7816 */ /* 0x000fe2000000000d */
[----:B------:R-:W-:Y:S01]  /*13200*/  @P5 STG.E.U16 desc[UR36][R4.64+0x1c2], R12 ;  /* 0x0001c20c04005986 */ /* 0x000fe2000c101524 */
[-C--:B------:R-:W-:Y:S01]  /*13210*/  FMUL R8, R156, R2.reuse ;  /* 0x000000029c087220 */ /* 0x080fe20000400000 */
[C---:B------:R-:W-:Y:S02]  /*13220*/  ISETP.GT.AND P4, PT, R0.reuse, 0xe8, P3 ;  /* 0x000000e80000780c */ /* 0x040fe40001f84270 */
[----:B------:R-:W-:Y:S01]  /*13230*/  F2FP.F16.F32.PACK_AB R9, RZ, R3 ;  /* 0x00000003ff09723e */ /* 0x000fe200000000ff */
[----:B------:R-:W-:Y:S01]  /*13240*/  FMUL R3, R155, R2 ;  /* 0x000000029b037220 */ /* 0x000fe20000400000 */
[C---:B------:R-:W-:Y:S02]  /*13250*/  ISETP.GT.AND P5, PT, R0.reuse, 0xe9, P3 ;  /* 0x000000e90000780c */ /* 0x040fe40001fa4270 */
[----:B------:R-:W-:Y:S02]  /*13260*/  ISETP.GT.AND P6, PT, R0, 0xe8, P2 ;  /* 0x000000e80000780c */ /* 0x000fe400017c4270 */
[----:B------:R-:W-:Y:S01]  /*13270*/  F2FP.F16.F32.PACK_AB R8, RZ, R8 ;  /* 0x00000008ff08723e */ /* 0x000fe200000000ff */
[----:B------:R1:W-:Y:S01]  /*13280*/  @P1 STG.E.U16 desc[UR36][R6.64+0x1c0], R10 ;  /* 0x0001c00a06001986 */ /* 0x0003e2000c101524 */
[----:B------:R-:W-:-:S02]  /*13290*/  F2FP.F16.F32.PACK_AB R3, RZ, R3 ;  /* 0x00000003ff03723e */ /* 0x000fc400000000ff */
[C---:B------:R-:W-:Y:S01]  /*132a0*/  ISETP.GT.AND P1, PT, R17.reuse, 0x80, PT ;  /* 0x000000801100780c */ /* 0x040fe20003f24270 */
[----:B------:R2:W-:Y:S01]  /*132b0*/  @P0 STG.E.U16 desc[UR36][R6.64+0x1c2], R13 ;  /* 0x0001c20d06000986 */ /* 0x0005e2000c101524 */
[----:B------:R-:W-:Y:S02]  /*132c0*/  ISETP.GT.AND P0, PT, R17, 0x88, PT ;  /* 0x000000881100780c */ /* 0x000fe40003f04270 */
[----:B0-----:R-:W-:Y:S02]  /*132d0*/  PRMT R11, R8, 0x7610, R11 ;  /* 0x00007610080b7816 */ /* 0x001fe4000000000b */
[----:B------:R-:W-:Y:S02]  /*132e0*/  PRMT R17, R3, 0x7610, R17 ;  /* 0x0000761003117816 */ /* 0x000fe40000000011 */
[----:B-1----:R-:W-:Y:S01]  /*132f0*/  PRMT R10, R9, 0x7610, R10 ;  /* 0x00007610090a7816 */ /* 0x002fe2000000000a */
[----:B------:R-:W-:-:S04]  /*13300*/  FMUL R3, R154, R2 ;  /* 0x000000029a037220 */ /* 0x000fc80000400000 */
[----:B------:R-:W-:Y:S01]  /*13310*/  @P4 STG.E.U16 desc[UR36][R4.64+0x1d0], R10 ;  /* 0x0001d00a04004986 */ /* 0x000fe2000c101524 */
[----:B------:R-:W-:-:S03]  /*13320*/  ISETP.GT.AND P4, PT, R0, 0xe9, P2 ;  /* 0x000000e90000780c */ /* 0x000fc60001784270 */
[----:B------:R0:W-:Y:S01]  /*13330*/  @P5 STG.E.U16 desc[UR36][R4.64+0x1d2], R11 ;  /* 0x0001d20b04005986 */ /* 0x0001e2000c101524 */
[----:B------:R-:W-:-:S03]  /*13340*/  ISETP.GT.AND P5, PT, R0, 0xf0, P3 ;  /* 0x000000f00000780c */ /* 0x000fc60001fa4270 */
[----:B------:R-:W-:Y:S01]  /*13350*/  @P6 STG.E.U16 desc[UR36][R6.64+0x1d0], R17 ;  /* 0x0001d01106006986 */ /* 0x000fe2000c101524 */
[----:B------:R-:W-:Y:S01]  /*13360*/  ISETP.GT.AND P6, PT, R0, 0xf1, P3 ;  /* 0x000000f10000780c */ /* 0x000fe20001fc4270 */
[-C--:B------:R-:W-:Y:S01]  /*13370*/  FMUL R8, R153, R2.reuse ;  /* 0x0000000299087220 */ /* 0x080fe20000400000 */
[----:B------:R-:W-:Y:S01]  /*13380*/  FMUL R9, R152, R2 ;  /* 0x0000000298097220 */ /* 0x000fe20000400000 */
[----:B--2---:R-:W-:-:S03]  /*13390*/  F2FP.F16.F32.PACK_AB R13, RZ, R3 ;  /* 0x00000003ff0d723e */ /* 0x004fc600000000ff */
[----:B------:R-:W-:Y:S02]  /*133a0*/  F2FP.F16.F32.PACK_AB R14, RZ, R8 ;  /* 0x00000008ff0e723e */ /* 0x000fe400000000ff */
[----:B------:R-:W-:Y:S01]  /*133b0*/  F2FP.F16.F32.PACK_AB R15, RZ, R9 ;  /* 0x00000009ff0f723e */ /* 0x000fe200000000ff */
[----:B------:R-:W-:Y:S01]  /*133c0*/  @P4 STG.E.U16 desc[UR36][R6.64+0x1d2], R13 ;  /* 0x0001d20d06004986 */ /* 0x000fe2000c101524 */
[----:B------:R-:W-:-:S03]  /*133d0*/  ISETP.GT.AND P4, PT, R0, 0xf1, P2 ;  /* 0x000000f10000780c */ /* 0x000fc60001784270 */
[----:B------:R-:W-:Y:S04]  /*133e0*/  @P5 STG.E.U16 desc[UR36][R4.64+0x1e0], R14 ;  /* 0x0001e00e04005986 */ /* 0x000fe8000c101524 */
[----:B------:R-:W-:Y:S01]  /*133f0*/  @P6 STG.E.U16 desc[UR36][R4.64+0x1e2], R15 ;  /* 0x0001e20f04006986 */ /* 0x000fe2000c101524 */
[----:B------:R-:W-:Y:S01]  /*13400*/  ISETP.GT.AND P6, PT, R0, 0xf0, P2 ;  /* 0x000000f00000780c */ /* 0x000fe200017c4270 */
[-C--:B0-----:R-:W-:Y:S01]  /*13410*/  FMUL R11, R23, R2.reuse ;  /* 0x00000002170b7220 */ /* 0x081fe20000400000 */
[----:B------:R-:W-:-:S04]  /*13420*/  FMUL R12, R22, R2 ;  /* 0x00000002160c7220 */ /* 0x000fc80000400000 */
[----:B------:R-:W-:Y:S02]  /*13430*/  F2FP.F16.F32.PACK_AB R11, RZ, R11 ;  /* 0x0000000bff0b723e */ /* 0x000fe400000000ff */
[----:B------:R-:W-:Y:S02]  /*13440*/  F2FP.F16.F32.PACK_AB R12, RZ, R12 ;  /* 0x0000000cff0c723e */ /* 0x000fe400000000ff */
[C---:B------:R-:W-:Y:S02]  /*13450*/  ISETP.GT.AND P5, PT, R0.reuse, 0xf8, P3 ;  /* 0x000000f80000780c */ /* 0x040fe40001fa4270 */
[----:B------:R-:W-:Y:S01]  /*13460*/  ISETP.GT.AND P3, PT, R0, 0xf9, P3 ;  /* 0x000000f90000780c */ /* 0x000fe20001f64270 */
[----:B------:R-:W-:Y:S01]  /*13470*/  @P6 STG.E.U16 desc[UR36][R6.64+0x1e0], R11 ;  /* 0x0001e00b06006986 */ /* 0x000fe2000c101524 */
[----:B------:R-:W-:-:S03]  /*13480*/  FMUL R10, R21, R2 ;  /* 0x00000002150a7220 */ /* 0x000fc60000400000 */
[----:B------:R0:W-:Y:S01]  /*13490*/  @P4 STG.E.U16 desc[UR36][R6.64+0x1e2], R12 ;  /* 0x0001e20c06004986 */ /* 0x0001e2000c101524 */
[----:B------:R-:W-:Y:S01]  /*134a0*/  ISETP.GT.AND P4, PT, R0, 0xf8, P2 ;  /* 0x000000f80000780c */ /* 0x000fe20001784270 */
[-C--:B------:R-:W-:Y:S01]  /*134b0*/  FMUL R9, R20, R2.reuse ;  /* 0x0000000214097220 */ /* 0x080fe20000400000 */
[-C--:B------:R-:W-:Y:S01]  /*134c0*/  FMUL R8, R18, R2.reuse ;  /* 0x0000000212087220 */ /* 0x080fe20000400000 */
[----:B------:R-:W-:Y:S01]  /*134d0*/  FMUL R3, R19, R2 ;  /* 0x0000000213037220 */ /* 0x000fe20000400000 */
[----:B------:R-:W-:Y:S02]  /*134e0*/  F2FP.F16.F32.PACK_AB R10, RZ, R10 ;  /* 0x0000000aff0a723e */ /* 0x000fe400000000ff */
[----:B------:R-:W-:Y:S02]  /*134f0*/  ISETP.GT.AND P2, PT, R0, 0xf9, P2 ;  /* 0x000000f90000780c */ /* 0x000fe40001744270 */
[----:B------:R-:W-:Y:S02]  /*13500*/  F2FP.F16.F32.PACK_AB R9, RZ, R9 ;  /* 0x00000009ff09723e */ /* 0x000fe400000000ff */
[----:B------:R-:W-:-:S02]  /*13510*/  F2FP.F16.F32.PACK_AB R8, RZ, R8 ;  /* 0x00000008ff08723e */ /* 0x000fc400000000ff */
[----:B------:R-:W-:Y:S01]  /*13520*/  F2FP.F16.F32.PACK_AB R3, RZ, R3 ;  /* 0x00000003ff03723e */ /* 0x000fe200000000ff */
[----:B------:R-:W-:Y:S01]  /*13530*/  @P5 STG.E.U16 desc[UR36][R4.64+0x1f0], R10 ;  /* 0x0001f00a04005986 */ /* 0x000fe2000c101524 */
[----:B0-----:R-:W-:Y:S01]  /*13540*/  PRMT R12, R8, 0x7610, R12 ;  /* 0x00007610080c7816 */ /* 0x001fe2000000000c */
[----:B------:R-:W-:Y:S01]  /*13550*/  @P4 IMAD.MOV.U32 R8, RZ, RZ, R6 ;  /* 0x000000ffff084224 */ /* 0x000fe200078e0006 */
[----:B------:R-:W-:Y:S01]  /*13560*/  PRMT R11, R3, 0x7610, R11 ;  /* 0x00007610030b7816 */ /* 0x000fe2000000000b */
[----:B------:R0:W-:Y:S01]  /*13570*/  @P3 STG.E.U16 desc[UR36][R4.64+0x1f2], R9 ;  /* 0x0001f20904003986 */ /* 0x0001e2000c101524 */
[----:B------:R-:W-:Y:S02]  /*13580*/  USHF.L.U32 UR12, UR8, 0x8, URZ ;  /* 0x00000008080c7899 */ /* 0x000fe4000800063f */
[----:B------:R-:W-:Y:S01]  /*13590*/  USHF.L.U64.HI UR11, UR8, 0x8, UR9 ;  /* 0x00000008080b7899 */ /* 0x000fe20008010209 */
[----:B0-----:R-:W-:-:S03]  /*135a0*/  @P4 IMAD.MOV.U32 R9, RZ, RZ, R7 ;  /* 0x000000ffff094224 */ /* 0x001fc600078e0007 */
[----:B------:R-:W-:Y:S02]  /*135b0*/  IMAD.U32 R3, RZ, RZ, UR12 ;  /* 0x0000000cff037e24 */ /* 0x000fe4000f8e00ff */
[----:B------:R0:W-:Y:S01]  /*135c0*/  @P4 STG.E.U16 desc[UR36][R8.64+0x1f0], R11 ;  /* 0x0001f00b08004986 */ /* 0x0001e2000c101524 */
[C---:B------:R-:W-:Y:S02]  /*135d0*/  ISETP.GT.AND P3, PT, R0.reuse, RZ, P1 ;  /* 0x000000ff0000720c */ /* 0x040fe40000f64270 */
[----:B------:R-:W-:Y:S01]  /*135e0*/  ISETP.GT.AND P4, PT, R0, 0x1, P1 ;  /* 0x000000010000780c */ /* 0x000fe20000f84270 */
[-C--:B------:R-:W-:Y:S01]  /*135f0*/  FMUL R24, R24, R2.reuse ;  /* 0x0000000218187220 */ /* 0x080fe20000400000 */
[----:B------:R-:W-:Y:S01]  /*13600*/  FMUL R25, R25, R2 ;  /* 0x0000000219197220 */ /* 0x000fe20000400000 */
[----:B0-----:R-:W-:Y:S01]  /*13610*/  @P2 IMAD.MOV.U32 R8, RZ, RZ, R6 ;  /* 0x000000ffff082224 */ /* 0x001fe200078e0006 */
[----:B------:R-:W-:Y:S01]  /*13620*/  @P2 MOV R9, R7 ;  /* 0x0000000700092202 */ /* 0x000fe20000000f00 */
[----:B------:R-:W-:-:S04]  /*13630*/  IMAD.U32 R7, RZ, RZ, UR11 ;  /* 0x0000000bff077e24 */ /* 0x000fc8000f8e00ff */
[----:B------:R0:W-:Y:S01]  /*13640*/  @P2 STG.E.U16 desc[UR36][R8.64+0x1f2], R12 ;  /* 0x0001f20c08002986 */ /* 0x0001e2000c101524 */
[C---:B------:R-:W-:Y:S02]  /*13650*/  IADD3 R6, P2, P6, R4.reuse, UR5, R3 ;  /* 0x0000000504067c10 */ /* 0x040fe4000fe5e003 */
[----:B------:R-:W-:Y:S02]  /*13660*/  IADD3 R4, P5, R4, UR12, RZ ;  /* 0x0000000c04047c10 */ /* 0x000fe4000ffbe0ff */
[C---:B------:R-:W-:Y:S02]  /*13670*/  IADD3.X R7, R5.reuse, UR4, R7, P2, P6 ;  /* 0x0000000405077c10 */ /* 0x040fe400097ec407 */
[----:B------:R-:W-:Y:S02]  /*13680*/  F2FP.F16.F32.PACK_AB R24, RZ, R24 ;  /* 0x00000018ff18723e */ /* 0x000fe400000000ff */
[----:B------:R-:W-:Y:S02]  /*13690*/  IADD3.X R5, R5, UR11, RZ, P5, !PT ;  /* 0x0000000b05057c10 */ /* 0x000fe4000affe4ff */
[----:B------:R-:W-:-:S02]  /*136a0*/  F2FP.F16.F32.PACK_AB R25, RZ, R25 ;  /* 0x00000019ff19723e */ /* 0x000fc400000000ff */
[C---:B------:R-:W-:Y:S01]  /*136b0*/  ISETP.GT.AND P2, PT, R0.reuse, RZ, P0 ;  /* 0x000000ff0000720c */ /* 0x040fe20000744270 */
[----:B------:R-:W-:Y:S01]  /*136c0*/  @P3 STG.E.U16 desc[UR36][R4.64], R24 ;  /* 0x0000001804003986 */ /* 0x000fe2000c101524 */
[----:B------:R-:W-:Y:S01]  /*136d0*/  ISETP.GT.AND P3, PT, R0, 0x1, P0 ;  /* 0x000000010000780c */ /* 0x000fe20000764270 */
[-C--:B------:R-:W-:Y:S02]  /*136e0*/  FMUL R26, R26, R2.reuse ;  /* 0x000000021a1a7220 */ /* 0x080fe40000400000 */
[----:B------:R-:W-:Y:S01]  /*136f0*/  @P4 STG.E.U16 desc[UR36][R4.64+0x2], R25 ;  /* 0x0000021904004986 */ /* 0x000fe2000c101524 */
[----:B------:R-:W-:Y:S01]  /*13700*/  ISETP.GT.AND P4, PT, R0, 0x8, P1 ;  /* 0x000000080000780c */ /* 0x000fe20000f84270 */
[-C--:B------:R-:W-:Y:S01]  /*13710*/  FMUL R27, R27, R2.reuse ;  /* 0x000000021b1b7220 */ /* 0x080fe20000400000 */
[----:B0-----:R-:W-:Y:S01]  /*13720*/  IADD3 R8, P5, R4, UR5, RZ ;  /* 0x0000000504087c10 */ /* 0x001fe2000ffbe0ff */
[----:B------:R-:W-:Y:S01]  /*13730*/  FMUL R28, R28, R2 ;  /* 0x000000021c1c7220 */ /* 0x000fe20000400000 */
[----:B------:R-:W-:-:S02]  /*13740*/  F2FP.F16.F32.PACK_AB R26, RZ, R26 ;  /* 0x0000001aff1a723e */ /* 0x000fc400000000ff */
[----:B------:R-:W-:Y:S02]  /*13750*/  IADD3.X R9, R5, UR4, RZ, P5, !PT ;  /* 0x0000000405097c10 */ /* 0x000fe4000affe4ff */
[----:B------:R-:W-:Y:S02]  /*13760*/  F2FP.F16.F32.PACK_AB R27, RZ, R27 ;  /* 0x0000001bff1b723e */ /* 0x000fe400000000ff */
[----:B------:R-:W-:Y:S01]  /*13770*/  F2FP.F16.F32.PACK_AB R28, RZ, R28 ;  /* 0x0000001cff1c723e */ /* 0x000fe200000000ff */
[----:B------:R-:W-:Y:S01]  /*13780*/  @P2 STG.E.U16 desc[UR36][R8.64], R26 ;  /* 0x0000001a08002986 */ /* 0x000fe2000c101524 */
[C---:B------:R-:W-:Y:S02]  /*13790*/  ISETP.GT.AND P5, PT, R0.reuse, 0x9, P1 ;  /* 0x000000090000780c */ /* 0x040fe40000fa4270 */
[C---:B------:R-:W-:Y:S01]  /*137a0*/  ISETP.GT.AND P2, PT, R0.reuse, 0x8, P0 ;  /* 0x000000080000780c */ /* 0x040fe20000744270 */
[----:B------:R-:W-:Y:S01]  /*137b0*/  @P3 STG.E.U16 desc[UR36][R8.64+0x2], R27 ;  /* 0x0000021b08003986 */ /* 0x000fe2000c101524 */
[-C--:B------:R-:W-:Y:S01]  /*137c0*/  FMUL R29, R29, R2.reuse ;  /* 0x000000021d1d7220 */ /* 0x080fe20000400000 */
[----:B------:R-:W-:Y:S01]  /*137d0*/  ISETP.GT.AND P3, PT, R0, 0x9, P0 ;  /* 0x000000090000780c */ /* 0x000fe20000764270 */
[-C--:B------:R-:W-:Y:S01]  /*137e0*/  FMUL R30, R30, R2.reuse ;  /* 0x000000021e1e7220 */ /* 0x080fe20000400000 */
[----:B------:R-:W-:Y:S01]  /*137f0*/  @P4 STG.E.U16 desc[UR36][R4.64+0x10], R28 ;  /* 0x0000101c04004986 */ /* 0x000fe2000c101524 */
[----:B------:R-:W-:Y:S01]  /*13800*/  ISETP.GT.AND P4, PT, R0, 0x10, P1 ;  /* 0x000000100000780c */ /* 0x000fe20000f84270 */
[-C--:B------:R-:W-:Y:S01]  /*13810*/  FMUL R31, R31, R2.reuse ;  /* 0x000000021f1f7220 */ /* 0x080fe20000400000 */
[----:B------:R-:W-:Y:S01]  /*13820*/  IADD3 R10, P6, R4, UR5, RZ ;  /* 0x00000005040a7c10 */ /* 0x000fe2000ffde0ff */
[----:B------:R-:W-:Y:S01]  /*13830*/  FMUL R32, R32, R2 ;  /* 0x0000000220207220 */ /* 0x000fe20000400000 */
[----:B------:R-:W-:-:S02]  /*13840*/  F2FP.F16.F32.PACK_AB R29, RZ, R29 ;  /* 0x0000001dff1d723e */ /* 0x000fc400000000ff */
[----:B------:R-:W-:Y:S02]  /*13850*/  F2FP.F16.F32.PACK_AB R30, RZ, R30 ;  /* 0x0000001eff1e723e */ /* 0x000fe400000000ff */
[----:B------:R-:W-:Y:S02]  /*13860*/  IADD3.X R11, R5, UR4, RZ, P6, !PT ;  /* 0x00000004050b7c10 */ /* 0x000fe4000b7fe4ff */
[----:B------:R-:W-:Y:S01]  /*13870*/  F2FP.F16.F32.PACK_AB R31, RZ, R31 ;  /* 0x0000001fff1f723e */ /* 0x000fe200000000ff */
[----:B------:R-:W-:Y:S01]  /*13880*/  @P5 STG.E.U16 desc[UR36][R4.64+0x12], R29 ;  /* 0x0000121d04005986 */ /* 0x000fe2000c101524 */
[----:B------:R-:W-:Y:S02]  /*13890*/  F2FP.F16.F32.PACK_AB R32, RZ, R32 ;  /* 0x00000020ff20723e */ /* 0x000fe400000000ff */
[C---:B------:R-:W-:Y:S01]  /*138a0*/  ISETP.GT.AND P5, PT, R0.reuse, 0x11, P1 ;  /* 0x000000110000780c */ /* 0x040fe20000fa4270 */
[----:B------:R-:W-:Y:S01]  /*138b0*/  @P2 STG.E.U16 desc[UR36][R10.64+0x10], R30 ;  /* 0x0000101e0a002986 */ /* 0x000fe2000c101524 */
[----:B------:R-:W-:Y:S01]  /*138c0*/  ISETP.GT.AND P2, PT, R0, 0x10, P0 ;  /* 0x000000100000780c */ /* 0x000fe20000744270 */
[----:B------:R-:W-:-:S02]  /*138d0*/  FMUL R33, R33, R2 ;  /* 0x0000000221217220 */ /* 0x000fc40000400000 */
[----:B------:R-:W-:Y:S01]  /*138e0*/  @P3 STG.E.U16 desc[UR36][R6.64+0x12], R31 ;  /* 0x0000121f06003986 */ /* 0x000fe2000c101524 */
[----:B------:R-:W-:Y:S01]  /*138f0*/  ISETP.GT.AND P3, PT, R0, 0x11, P0 ;  /* 0x000000110000780c */ /* 0x000fe20000764270 */
[-C--:B------:R-:W-:Y:S02]  /*13900*/  FMUL R34, R34, R2.reuse ;  /* 0x0000000222227220 */ /* 0x080fe40000400000 */
[----:B------:R-:W-:Y:S01]  /*13910*/  @P4 STG.E.U16 desc[UR36][R4.64+0x20], R32 ;  /* 0x0000202004004986 */ /* 0x000fe2000c101524 */
[----:B------:R-:W-:Y:S01]  /*13920*/  ISETP.GT.AND P4, PT, R0, 0x18, P1 ;  /* 0x000000180000780c */ /* 0x000fe20000f84270 */
[-C--:B------:R-:W-:Y:S01]  /*13930*/  FMUL R35, R35, R2.reuse ;  /* 0x0000000223237220 */ /* 0x080fe20000400000 */
[----:B------:R-:W-:Y:S01]  /*13940*/  FMUL R36, R36, R2 ;  /* 0x0000000224247220 */ /* 0x000fe20000400000 */
[----:B------:R-:W-:Y:S02]  /*13950*/  F2FP.F16.F32.PACK_AB R33, RZ, R33 ;  /* 0x00000021ff21723e */ /* 0x000fe400000000ff */
[----:B------:R-:W-:-:S02]  /*13960*/  F2FP.F16.F32.PACK_AB R34, RZ, R34 ;  /* 0x00000022ff22723e */ /* 0x000fc400000000ff */
[----:B------:R-:W-:Y:S01]  /*13970*/  F2FP.F16.F32.PACK_AB R35, RZ, R35 ;  /* 0x00000023ff23723e */ /* 0x000fe200000000ff */
[----:B------:R-:W-:Y:S01]  /*13980*/  @P5 STG.E.U16 desc[UR36][R4.64+0x22], R33 ;  /* 0x0000222104005986 */ /* 0x000fe2000c101524 */
[----:B------:R-:W-:Y:S02]  /*13990*/  F2FP.F16.F32.PACK_AB R36, RZ, R36 ;  /* 0x00000024ff24723e */ /* 0x000fe400000000ff */
[C---:B------:R-:W-:Y:S01]  /*139a0*/  ISETP.GT.AND P5, PT, R0.reuse, 0x19, P1 ;  /* 0x000000190000780c */ /* 0x040fe20000fa4270 */
[----:B------:R-:W-:Y:S01]  /*139b0*/  @P2 STG.E.U16 desc[UR36][R6.64+0x20], R34 ;  /* 0x0000202206002986 */ /* 0x000fe2000c101524 */
[C---:B------:R-:W-:Y:S01]  /*139c0*/  ISETP.GT.AND P2, PT, R0.reuse, 0x18, P0 ;  /* 0x000000180000780c */ /* 0x040fe20000744270 */
[-C--:B------:R-:W-:Y:S02]  /*139d0*/  FMUL R37, R37, R2.reuse ;  /* 0x0000000225257220 */ /* 0x080fe40000400000 */
[----:B------:R-:W-:Y:S01]  /*139e0*/  @P3 STG.E.U16 desc[UR36][R6.64+0x22], R35 ;  /* 0x0000222306003986 */ /* 0x000fe2000c101524 */
[----:B------:R-:W-:Y:S01]  /*139f0*/  ISETP.GT.AND P3, PT, R0, 0x19, P0 ;  /* 0x000000190000780c */ /* 0x000fe20000764270 */
[----:B------:R-:W-:-:S02]  /*13a00*/  FMUL R38, R38, R2 ;  /* 0x0000000226267220 */ /* 0x000fc40000400000 */
[----:B------:R-:W-:Y:S01]  /*13a10*/  @P4 STG.E.U16 desc[UR36][R4.64+0x30], R36 ;  /* 0x0000302404004986 */ /* 0x000fe2000c101524 */
[----:B------:R-:W-:Y:S01]  /*13a20*/  ISETP.GT.AND P4, PT, R0, 0x20, P1 ;  /* 0x000000200000780c */ /* 0x000fe20000f84270 */
[-C--:B------:R-:W-:Y:S01]  /*13a30*/  FMUL R39, R39, R2.reuse ;  /* 0x0000000227277220 */ /* 0x080fe20000400000 */
[----:B------:R-:W-:Y:S01]  /*13a40*/  FMUL R40, R40, R2 ;  /* 0x0000000228287220 */ /* 0x000fe20000400000 */
[----:B------:R-:W-:Y:S02]  /*13a50*/  F2FP.F16.F32.PACK_AB R37, RZ, R37 ;  /* 0x00000025ff25723e */ /* 0x000fe400000000ff */
[----:B------:R-:W-:Y:S02]  /*13a60*/  F2FP.F16.F32.PACK_AB R38, RZ, R38 ;  /* 0x00000026ff26723e */ /* 0x000fe400000000ff */
[----:B------:R-:W-:Y:S01]  /*13a70*/  F2FP.F16.F32.PACK_AB R39, RZ, R39 ;  /* 0x00000027ff27723e */ /* 0x000fe200000000ff */
[----:B------:R-:W-:Y:S01]  /*13a80*/  @P5 STG.E.U16 desc[UR36][R4.64+0x32], R37 ;  /* 0x0000322504005986 */ /* 0x000fe2000c101524 */
[----:B------:R-:W-:-:S02]  /*13a90*/  F2FP.F16.F32.PACK_AB R40, RZ, R40 ;  /* 0x00000028ff28723e */ /* 0x000fc400000000ff */
[C---:B------:R-:W-:Y:S01]  /*13aa0*/  ISETP.GT.AND P5, PT, R0.reuse, 0x21, P1 ;  /* 0x000000210000780c */ /* 0x040fe20000fa4270 */
[----:B------:R-:W-:Y:S01]  /*13ab0*/  @P2 STG.E.U16 desc[UR36][R6.64+0x30], R38 ;  /* 0x0000302606002986 */ /* 0x000fe2000c101524 */
[C---:B------:R-:W-:Y:S01]  /*13ac0*/  ISETP.GT.AND P2, PT, R0.reuse, 0x20, P0 ;  /* 0x000000200000780c */ /* 0x040fe20000744270 */
[-C--:B------:R-:W-:Y:S02]  /*13ad0*/  FMUL R41, R41, R2.reuse ;  /* 0x0000000229297220 */ /* 0x080fe40000400000 */
[----:B------:R-:W-:Y:S01]  /*13ae0*/  @P3 STG.E.U16 desc[UR36][R6.64+0x32], R39 ;  /* 0x0000322706003986 */ /* 0x000fe2000c101524 */
[----:B------:R-:W-:Y:S01]  /*13af0*/  ISETP.GT.AND P3, PT, R0, 0x21, P0 ;  /* 0x000000210000780c */ /* 0x000fe20000764270 */
[-C--:B------:R-:W-:Y:S02]  /*13b00*/  FMUL R42, R42, R2.reuse ;  /* 0x000000022a2a7220 */ /* 0x080fe40000400000 */
[----:B------:R-:W-:Y:S01]  /*13b10*/  @P4 STG.E.U16 desc[UR36][R4.64+0x40], R40 ;  /* 0x0000402804004986 */ /* 0x000fe2000c101524 */
[----:B------:R-:W-:Y:S01]  /*13b20*/  ISETP.GT.AND P4, PT, R0, 0x28, P1 ;  /* 0x000000280000780c */ /* 0x000fe20000f84270 */
[-C--:B------:R-:W-:Y:S01]  /*13b30*/  FMUL R43, R43, R2.reuse ;  /* 0x000000022b2b7220 */ /* 0x080fe20000400000 */
[----:B------:R-:W-:Y:S01]  /*13b40*/  FMUL R44, R44, R2 ;  /* 0x000000022c2c7220 */ /* 0x000fe20000400000 */
[----:B------:R-:W-:-:S02]  /*13b50*/  F2FP.F16.F32.PACK_AB R41, RZ, R41 ;  /* 0x00000029ff29723e */ /* 0x000fc400000000ff */
[----:B------:R-:W-:Y:S02]  /*13b60*/  F2FP.F16.F32.PACK_AB R42, RZ, R42 ;  /* 0x0000002aff2a723e */ /* 0x000fe400000000ff */
        /* <DEDUP_REMOVED lines=357> */
[----:B------:R-:W-:Y:S01]  /*151c0*/  ISETP.GT.AND P2, PT, R0, 0xd8, P0 ;  /* 0x000000d80000780c */ /* 0x000fe20000744270 */
[-C--:B------:R-:W-:Y:S02]  /*151d0*/  FMUL R133, R133, R2.reuse ;  /* 0x0000000285857220 */ /* 0x080fe40000400000 */
[----:B------:R-:W-:Y:S01]  /*151e0*/  @P3 STG.E.U16 desc[UR36][R6.64+0x1a2], R131 ;  /* 0x0001a28306003986 */ /* 0x000fe2000c101524 */
[----:B------:R-:W-:-:S03]  /*151f0*/  FMUL R134, R134, R2 ;  /* 0x0000000286867220 */ /* 0x000fc60000400000 */
[----:B------:R-:W-:Y:S01]  /*15200*/  @P4 STG.E.U16 desc[UR36][R4.64+0x1b0], R132 ;  /* 0x0001b08404004986 */ /* 0x000fe2000c101524 */
[C---:B------:R-:W-:Y:S01]  /*15210*/  ISETP.GT.AND P4, PT, R0.reuse, 0xd9, P0 ;  /* 0x000000d90000780c */ /* 0x040fe20000784270 */
[----:B------:R-:W-:Y:S01]  /*15220*/  FMUL R135, R135, R2 ;  /* 0x0000000287877220 */ /* 0x000fe20000400000 */
[----:B------:R-:W-:Y:S02]  /*15230*/  F2FP.F16.F32.PACK_AB R133, RZ, R133 ;  /* 0x00000085ff85723e */ /* 0x000fe400000000ff */
[----:B------:R-:W-:Y:S02]  /*15240*/  F2FP.F16.F32.PACK_AB R134, RZ, R134 ;  /* 0x00000086ff86723e */ /* 0x000fe400000000ff */
[----:B------:R-:W-:Y:S01]  /*15250*/  F2FP.F16.F32.PACK_AB R135, RZ, R135 ;  /* 0x00000087ff87723e */ /* 0x000fe200000000ff */
[----:B------:R-:W-:Y:S01]  /*15260*/  @P5 STG.E.U16 desc[UR36][R4.64+0x1b2], R133 ;  /* 0x0001b28504005986 */ /* 0x000fe2000c101524 */
[----:B------:R-:W-:-:S03]  /*15270*/  ISETP.GT.AND P5, PT, R0, 0xe0, P1 ;  /* 0x000000e00000780c */ /* 0x000fc60000fa4270 */
[----:B------:R-:W-:Y:S01]  /*15280*/  @P2 STG.E.U16 desc[UR36][R6.64+0x1b0], R134 ;  /* 0x0001b08606002986 */ /* 0x000fe2000c101524 */
[----:B------:R-:W-:Y:S01]  /*15290*/  ISETP.GT.AND P2, PT, R0, 0xe1, P1 ;  /* 0x000000e10000780c */ /* 0x000fe20000f44270 */
[-C--:B------:R-:W-:Y:S01]  /*152a0*/  FMUL R136, R136, R2.reuse ;  /* 0x0000000288887220 */ /* 0x080fe20000400000 */
[C---:B------:R-:W-:Y:S01]  /*152b0*/  ISETP.GT.AND P3, PT, R0.reuse, 0xe0, P0 ;  /* 0x000000e00000780c */ /* 0x040fe20000764270 */
[----:B------:R-:W-:Y:S01]  /*152c0*/  @P4 STG.E.U16 desc[UR36][R6.64+0x1b2], R135 ;  /* 0x0001b28706004986 */ /* 0x000fe2000c101524 */
[-C--:B------:R-:W-:Y:S01]  /*152d0*/  FMUL R137, R137, R2.reuse ;  /* 0x0000000289897220 */ /* 0x080fe20000400000 */
[----:B------:R-:W-:Y:S01]  /*152e0*/  ISETP.GT.AND P4, PT, R0, 0xe1, P0 ;  /* 0x000000e10000780c */ /* 0x000fe20000784270 */
[-C--:B------:R-:W-:Y:S01]  /*152f0*/  FMUL R138, R138, R2.reuse ;  /* 0x000000028a8a7220 */ /* 0x080fe20000400000 */
[----:B------:R-:W-:Y:S01]  /*15300*/  FMUL R139, R139, R2 ;  /* 0x000000028b8b7220 */ /* 0x000fe20000400000 */
[----:B------:R-:W-:Y:S02]  /*15310*/  F2FP.F16.F32.PACK_AB R136, RZ, R136 ;  /* 0x00000088ff88723e */ /* 0x000fe400000000ff */
[----:B------:R-:W-:-:S02]  /*15320*/  F2FP.F16.F32.PACK_AB R137, RZ, R137 ;  /* 0x00000089ff89723e */ /* 0x000fc400000000ff */
[----:B------:R-:W-:Y:S02]  /*15330*/  F2FP.F16.F32.PACK_AB R138, RZ, R138 ;  /* 0x0000008aff8a723e */ /* 0x000fe400000000ff */
[----:B------:R-:W-:Y:S01]  /*15340*/  F2FP.F16.F32.PACK_AB R139, RZ, R139 ;  /* 0x0000008bff8b723e */ /* 0x000fe200000000ff */
[----:B------:R-:W-:Y:S01]  /*15350*/  @P5 STG.E.U16 desc[UR36][R4.64+0x1c0], R136 ;  /* 0x0001c08804005986 */ /* 0x000fe2000c101524 */
[----:B------:R-:W-:-:S03]  /*15360*/  ISETP.GT.AND P5, PT, R0, 0xe9, P1 ;  /* 0x000000e90000780c */ /* 0x000fc60000fa4270 */
[----:B------:R-:W-:Y:S01]  /*15370*/  @P2 STG.E.U16 desc[UR36][R4.64+0x1c2], R137 ;  /* 0x0001c28904002986 */ /* 0x000fe2000c101524 */
[C---:B------:R-:W-:Y:S02]  /*15380*/  ISETP.GT.AND P2, PT, R0.reuse, 0xe8, P1 ;  /* 0x000000e80000780c */ /* 0x040fe40000f44270 */
[C---:B------:R-:W-:Y:S01]  /*15390*/  ISETP.GT.AND P6, PT, R0.reuse, 0xe8, P0 ;  /* 0x000000e80000780c */ /* 0x040fe200007c4270 */
[----:B------:R-:W-:Y:S01]  /*153a0*/  @P3 STG.E.U16 desc[UR36][R6.64+0x1c0], R138 ;  /* 0x0001c08a06003986 */ /* 0x000fe2000c101524 */
[----:B------:R-:W-:Y:S01]  /*153b0*/  ISETP.GT.AND P3, PT, R0, 0xe9, P0 ;  /* 0x000000e90000780c */ /* 0x000fe20000764270 */
[-C--:B------:R-:W-:Y:S01]  /*153c0*/  FMUL R140, R140, R2.reuse ;  /* 0x000000028c8c7220 */ /* 0x080fe20000400000 */
[-C--:B------:R-:W-:Y:S01]  /*153d0*/  FMUL R141, R141, R2.reuse ;  /* 0x000000028d8d7220 */ /* 0x080fe20000400000 */
[----:B------:R-:W-:Y:S01]  /*153e0*/  @P4 STG.E.U16 desc[UR36][R6.64+0x1c2], R139 ;  /* 0x0001c28b06004986 */ /* 0x000fe2000c101524 */
[----:B------:R-:W-:Y:S01]  /*153f0*/  ISETP.GT.AND P4, PT, R0, 0xf0, P1 ;  /* 0x000000f00000780c */ /* 0x000fe20000f84270 */
[-C--:B------:R-:W-:Y:S01]  /*15400*/  FMUL R142, R142, R2.reuse ;  /* 0x000000028e8e7220 */ /* 0x080fe20000400000 */
[-C--:B------:R-:W-:Y:S01]  /*15410*/  FMUL R143, R143, R2.reuse ;  /* 0x000000028f8f7220 */ /* 0x080fe20000400000 */
[----:B------:R-:W-:Y:S01]  /*15420*/  FMUL R144, R144, R2 ;  /* 0x0000000290907220 */ /* 0x000fe20000400000 */
[----:B------:R-:W-:-:S02]  /*15430*/  F2FP.F16.F32.PACK_AB R140, RZ, R140 ;  /* 0x0000008cff8c723e */ /* 0x000fc400000000ff */
[----:B------:R-:W-:Y:S02]  /*15440*/  F2FP.F16.F32.PACK_AB R141, RZ, R141 ;  /* 0x0000008dff8d723e */ /* 0x000fe400000000ff */
[----:B------:R-:W-:Y:S02]  /*15450*/  F2FP.F16.F32.PACK_AB R142, RZ, R142 ;  /* 0x0000008eff8e723e */ /* 0x000fe400000000ff */
[----:B------:R-:W-:Y:S02]  /*15460*/  F2FP.F16.F32.PACK_AB R143, RZ, R143 ;  /* 0x0000008fff8f723e */ /* 0x000fe400000000ff */
[----:B------:R-:W-:Y:S01]  /*15470*/  F2FP.F16.F32.PACK_AB R144, RZ, R144 ;  /* 0x00000090ff90723e */ /* 0x000fe200000000ff */
[----:B------:R-:W-:Y:S01]  /*15480*/  @P2 STG.E.U16 desc[UR36][R4.64+0x1d0], R140 ;  /* 0x0001d08c04002986 */ /* 0x000fe2000c101524 */
[----:B------:R-:W-:-:S03]  /*15490*/  ISETP.GT.AND P2, PT, R0, 0xf1, P1 ;  /* 0x000000f10000780c */ /* 0x000fc60000f44270 */
[----:B------:R-:W-:Y:S01]  /*154a0*/  @P5 STG.E.U16 desc[UR36][R4.64+0x1d2], R141 ;  /* 0x0001d28d04005986 */ /* 0x000fe2000c101524 */
[----:B------:R-:W-:-:S03]  /*154b0*/  ISETP.GT.AND P5, PT, R0, 0xf0, P0 ;  /* 0x000000f00000780c */ /* 0x000fc600007a4270 */
[----:B------:R-:W-:Y:S01]  /*154c0*/  @P6 STG.E.U16 desc[UR36][R6.64+0x1d0], R142 ;  /* 0x0001d08e06006986 */ /* 0x000fe2000c101524 */
[----:B------:R-:W-:-:S03]  /*154d0*/  FMUL R145, R145, R2 ;  /* 0x0000000291917220 */ /* 0x000fc60000400000 */
[----:B------:R-:W-:Y:S01]  /*154e0*/  @P3 STG.E.U16 desc[UR36][R6.64+0x1d2], R143 ;  /* 0x0001d28f06003986 */ /* 0x000fe2000c101524 */
[----:B------:R-:W-:-:S03]  /*154f0*/  ISETP.GT.AND P3, PT, R0, 0xf8, P1 ;  /* 0x000000f80000780c */ /* 0x000fc60000f64270 */
[----:B------:R-:W-:Y:S01]  /*15500*/  @P4 STG.E.U16 desc[UR36][R4.64+0x1e0], R144 ;  /* 0x0001e09004004986 */ /* 0x000fe2000c101524 */
[----:B------:R-:W-:Y:S01]  /*15510*/  ISETP.GT.AND P4, PT, R0, 0xf1, P0 ;  /* 0x000000f10000780c */ /* 0x000fe20000784270 */
[-C--:B------:R-:W-:Y:S01]  /*15520*/  FMUL R146, R146, R2.reuse ;  /* 0x0000000292927220 */ /* 0x080fe20000400000 */
[C---:B------:R-:W-:Y:S01]  /*15530*/  ISETP.GT.AND P1, PT, R0.reuse, 0xf9, P1 ;  /* 0x000000f90000780c */ /* 0x040fe20000f24270 */
[-C--:B------:R-:W-:Y:S01]  /*15540*/  FMUL R147, R147, R2.reuse ;  /* 0x0000000293937220 */ /* 0x080fe20000400000 */
[----:B------:R-:W-:Y:S01]  /*15550*/  ISETP.GT.AND P6, PT, R0, 0xf8, P0 ;  /* 0x000000f80000780c */ /* 0x000fe200007c4270 */
[-C--:B------:R-:W-:Y:S01]  /*15560*/  FMUL R148, R148, R2.reuse ;  /* 0x0000000294947220 */ /* 0x080fe20000400000 */
[----:B------:R-:W-:Y:S01]  /*15570*/  FMUL R149, R149, R2 ;  /* 0x0000000295957220 */ /* 0x000fe20000400000 */
[----:B------:R-:W-:Y:S02]  /*15580*/  F2FP.F16.F32.PACK_AB R145, RZ, R145 ;  /* 0x00000091ff91723e */ /* 0x000fe400000000ff */
[----:B------:R-:W-:-:S02]  /*15590*/  F2FP.F16.F32.PACK_AB R146, RZ, R146 ;  /* 0x00000092ff92723e */ /* 0x000fc400000000ff */
[----:B------:R-:W-:Y:S02]  /*155a0*/  ISETP.GT.AND P0, PT, R0, 0xf9, P0 ;  /* 0x000000f90000780c */ /* 0x000fe40000704270 */
[----:B------:R-:W-:Y:S01]  /*155b0*/  F2FP.F16.F32.PACK_AB R147, RZ, R147 ;  /* 0x00000093ff93723e */ /* 0x000fe200000000ff */
[----:B------:R-:W-:Y:S01]  /*155c0*/  FMUL R150, R150, R2 ;  /* 0x0000000296967220 */ /* 0x000fe20000400000 */
[----:B------:R-:W-:Y:S02]  /*155d0*/  F2FP.F16.F32.PACK_AB R148, RZ, R148 ;  /* 0x00000094ff94723e */ /* 0x000fe400000000ff */
[----:B------:R-:W-:Y:S01]  /*155e0*/  F2FP.F16.F32.PACK_AB R149, RZ, R149 ;  /* 0x00000095ff95723e */ /* 0x000fe200000000ff */
[----:B------:R-:W-:Y:S01]  /*155f0*/  FMUL R151, R151, R2 ;  /* 0x0000000297977220 */ /* 0x000fe20000400000 */
[----:B------:R-:W-:Y:S01]  /*15600*/  @P2 STG.E.U16 desc[UR36][R4.64+0x1e2], R145 ;  /* 0x0001e29104002986 */ /* 0x000fe2000c101524 */
[----:B------:R-:W-:-:S03]  /*15610*/  F2FP.F16.F32.PACK_AB R150, RZ, R150 ;  /* 0x00000096ff96723e */ /* 0x000fc600000000ff */
[----:B------:R-:W-:Y:S01]  /*15620*/  @P5 STG.E.U16 desc[UR36][R6.64+0x1e0], R146 ;  /* 0x0001e09206005986 */ /* 0x000fe2000c101524 */
[----:B------:R-:W-:-:S03]  /*15630*/  F2FP.F16.F32.PACK_AB R151, RZ, R151 ;  /* 0x00000097ff97723e */ /* 0x000fc600000000ff */
[----:B------:R-:W-:Y:S04]  /*15640*/  @P4 STG.E.U16 desc[UR36][R6.64+0x1e2], R147 ;  /* 0x0001e29306004986 */ /* 0x000fe8000c101524 */
[----:B------:R-:W-:Y:S04]  /*15650*/  @P3 STG.E.U16 desc[UR36][R4.64+0x1f0], R148 ;  /* 0x0001f09404003986 */ /* 0x000fe8000c101524 */
[----:B------:R0:W-:Y:S02]  /*15660*/  @P1 STG.E.U16 desc[UR36][R4.64+0x1f2], R149 ;  /* 0x0001f29504001986 */ /* 0x0001e4000c101524 */
[----:B0-----:R-:W-:-:S02]  /*15670*/  @P6 IMAD.MOV.U32 R4, RZ, RZ, R6 ;  /* 0x000000ffff046224 */ /* 0x001fc400078e0006 */
[----:B------:R-:W-:-:S05]  /*15680*/  @P6 IMAD.MOV.U32 R5, RZ, RZ, R7 ;  /* 0x000000ffff056224 */ /* 0x000fca00078e0007 */
[----:B------:R0:W-:Y:S04]  /*15690*/  @P6 STG.E.U16 desc[UR36][R4.64+0x1f0], R150 ;  /* 0x0001f09604006986 */ /* 0x0001e8000c101524 */
[----:B------:R0:W-:Y:S02]  /*156a0*/  @P0 STG.E.U16 desc[UR36][R6.64+0x1f2], R151 ;  /* 0x0001f29706000986 */ /* 0x0001e4000c101524 */
.L_x_536:
[----:B------:R-:W-:Y:S05]  /*156b0*/  BSYNC B0 ;  /* 0x0000000000007941 */ /* 0x000fea0003800000 */
.L_x_28:
[----:B0-----:R-:W2:Y:S04]  /*156c0*/  LDL.LU R5, [R1+0x200] ;  /* 0x0002000001057983 */ /* 0x001ea80000300800 */
[----:B------:R-:W2:Y:S01]  /*156d0*/  LDL.LU R4, [R1+0x204] ;  /* 0x0002040001047983 */ /* 0x000ea20000300800 */
[----:B------:R-:W-:Y:S01]  /*156e0*/  ULDC UR4, c[0x0][0xc] ;  /* 0x0000030000047ab9 */ /* 0x000fe20000000800 */
[----:B------:R-:W-:Y:S01]  /*156f0*/  ULDC UR5, c[0x0][0x10] ;  /* 0x0000040000057ab9 */ /* 0x000fe20000000800 */
[----:B-----5:R-:W2:Y:S01]  /*15700*/  LDC R3, c[0x0][0x14] ;  /* 0x00000500ff037b82 */ /* 0x020ea20000000800 */
[----:B------:R-:W-:Y:S01]  /*15710*/  UIMAD.WIDE.U32 UR4, UR4, UR5, URZ ;  /* 0x00000005040472a5 */ /* 0x000fe2000f8e003f */
[----:B----4-:R-:W-:Y:S01]  /*15720*/  PRMT R0, RZ, 0x7610, R0 ;  /* 0x00007610ff007816 */ /* 0x010fe20000000000 */
[----:B------:R-:W-:Y:S01]  /*15730*/  UMOV UR42, 0xffffffff ;  /* 0xffffffff002a7882 */ /* 0x000fe20000000000 */
[----:B------:R-:W-:-:S03]  /*15740*/  UMOV UR43, 0xffffffff ;  /* 0xffffffff002b7882 */ /* 0x000fc60000000000 */
[----:B--2---:R-:W-:-:S04]  /*15750*/  IMAD.WIDE.U32 R4, R3, UR4, R4 ;  /* 0x0000000403047c25 */ /* 0x004fc8000f8e0004 */
[----:B------:R-:W-:Y:S01]  /*15760*/  IMAD R3, R3, UR5, RZ ;  /* 0x0000000503037c24 */ /* 0x000fe2000f8e02ff */
[----:B------:R-:W-:Y:S01]  /*15770*/  MOV R7, R4 ;  /* 0x0000000400077202 */ /* 0x000fe20000000f00 */
[----:B------:R-:W-:Y:S02]  /*15780*/  ULDC.64 UR4, c[0x0][0x650] ;  /* 0x0001940000047ab9 */ /* 0x000fe40000000a00 */
[----:B------:R-:W-:Y:S01]  /*15790*/  IMAD.IADD R6, R5, 0x1, R3 ;  /* 0x0000000105067824 */ /* 0x000fe200078e0203 */
[----:B------:R-:W-:-:S04]  /*157a0*/  ISETP.GE.U32.AND P0, PT, R4, UR4, PT ;  /* 0x0000000404007c0c */ /* 0x000fc8000bf06070 */
[----:B------:R0:W-:Y:S01]  /*157b0*/  STL [R1+0x200], R6 ;  /* 0x0002000601007387 */ /* 0x0001e20000100800 */
[----:B------:R-:W-:-:S03]  /*157c0*/  ISETP.GE.U32.AND.EX P0, PT, R6, UR5, PT, P0 ;  /* 0x0000000506007c0c */ /* 0x000fc6000bf06100 */
[----:B------:R0:W-:Y:S10]  /*157d0*/  STL [R1+0x204], R7 ;  /* 0x0002040701007387 */ /* 0x0001f40000100800 */
[----:B0-----:R-:W-:Y:S05]  /*157e0*/  @P0 BRA `(.L_x_537) ;  /* 0x0000000400880947 */ /* 0x001fea0003800000 */
[----:B------:R-:W0:Y:S01]  /*157f0*/  S2UR UR6, SR_CTAID.X ;  /* 0x00000000000679c3 */ /* 0x000e220000002500 */
[----:B------:R-:W-:Y:S01]  /*15800*/  ULDC.64 UR12, c[0x0][0x628] ;  /* 0x00018a00000c7ab9 */ /* 0x000fe20000000a00 */
[----:B------:R-:W-:Y:S01]  /*15810*/  ULDC UR4, c[0x0][0x150] ;  /* 0x0000540000047ab9 */ /* 0x000fe20000000800 */
[----:B------:R-:W-:Y:S01]  /*15820*/  ISETP.NE.U32.AND P0, PT, RZ, UR12, PT ;  /* 0x0000000cff007c0c */ /* 0x000fe2000bf05070 */
[----:B------:R-:W-:Y:S01]  /*15830*/  ULDC UR15, c[0x0][0x630] ;  /* 0x00018c00000f7ab9 */ /* 0x000fe20000000800 */
[C---:B------:R-:W-:Y:S01]  /*15840*/  R2UR UR16, R7.reuse ;  /* 0x00000000071072ca */ /* 0x040fe200000e0000 */
[----:B------:R-:W-:Y:S01]  /*15850*/  ULDC UR19, c[0x0][0x154] ;  /* 0x0000550000137ab9 */ /* 0x000fe20000000800 */
[----:B------:R-:W-:Y:S01]  /*15860*/  ISETP.NE.AND.EX P0, PT, RZ, UR13, PT, P0 ;  /* 0x0000000dff007c0c */ /* 0x000fe2000bf05300 */
[----:B------:R-:W2:Y:S01]  /*15870*/  S2UR UR18, SR_CTAID.Y ;  /* 0x00000000001279c3 */ /* 0x000ea20000002600 */
[----:B------:R-:W-:Y:S02]  /*15880*/  R2UR UR17, R6 ;  /* 0x00000000061172ca */ /* 0x000fe400000e0000 */
[----:B------:R-:W-:-:S02]  /*15890*/  R2UR UR10, R7 ;  /* 0x00000000070a72ca */ /* 0x000fc400000e0000 */
[----:B------:R-:W-:Y:S02]  /*158a0*/  R2UR UR11, R6 ;  /* 0x00000000060b72ca */ /* 0x000fe400000e0000 */
[----:B0-----:R-:W-:-:S05]  /*158b0*/  I2FP.F32.U32 R0, UR6 ;  /* 0x0000000600007c45 */ /* 0x001fca0008201000 */
[----:B------:R-:W-:-:S04]  /*158c0*/  FMUL R0, R0, UR4 ;  /* 0x0000000400007c20 */ /* 0x000fc80008400000 */
[----:B------:R0:W4:Y:S01]  /*158d0*/  F2I.U32.TRUNC.NTZ R3, R0 ;  /* 0x0000000000037305 */ /* 0x000122000020f000 */
[----:B--2---:R-:W-:Y:S05]  /*158e0*/  @!P0 BRA `(.L_x_538) ;  /* 0x0000000000308947 */ /* 0x004fea0003800000 */
        /* <DEDUP_REMOVED lines=12> */
.L_x_538:
[----:B------:R-:W-:Y:S01]  /*159b0*/  USHF.R.U64 UR43, UR10, UR15, UR11 ;  /* 0x0000000f0a2b7299 */ /* 0x000fe2000800120b */
[----:B0-----:R-:W-:Y:S01]  /*159c0*/  I2FP.F32.U32 R0, UR18 ;  /* 0x0000001200007c45 */ /* 0x001fe20008201000 */
[----:B------:R-:W-:Y:S02]  /*159d0*/  USHF.R.U32.HI UR4, URZ, UR15, UR11 ;  /* 0x0000000f3f047299 */ /* 0x000fe4000801160b */
        /* <DEDUP_REMOVED lines=8> */
[----:B------:R-:W-:Y:S01]  /*15a60*/  UIMAD.WIDE.U32 UR8, UR10, UR12, UR8 ;  /* 0x0000000c0a0872a5 */ /* 0x000fe2000f8e0008 */
[----:B----4-:R-:W-:Y:S01]  /*15a70*/  R2UR UR12, R3 ;  /* 0x00000000030c72ca */ /* 0x010fe200000e0000 */
[----:B------:R-:W-:Y:S01]  /*15a80*/  UIMAD UR10, UR10, UR13, UR4 ;  /* 0x0000000d0a0a72a4 */ /* 0x000fe2000f8e0204 */
[----:B------:R-:W-:Y:S01]  /*15a90*/  ULDC UR11, c[0x0][0x618] ;  /* 0x00018600000b7ab9 */ /* 0x000fe20000000800 */
[----:B------:R-:W-:Y:S02]  /*15aa0*/  ULDC UR21, c[0x0][0x658] ;  /* 0x0001960000157ab9 */ /* 0x000fe40000000800 */
[----:B------:R-:W-:Y:S01]  /*15ab0*/  UIADD3 UR9, UR9, UR10, URZ ;  /* 0x0000000a09097290 */ /* 0x000fe2000fffe03f */
[----:B------:R-:W-:Y:S01]  /*15ac0*/  UMOV UR15, 0xffffffff ;  /* 0xffffffff000f7882 */ /* 0x000fe20000000000 */
[----:B------:R-:W-:Y:S01]  /*15ad0*/  ULDC.64 UR4, c[0x0][0x640] ;  /* 0x0001900000047ab9 */ /* 0x000fe20000000a00 */
[----:B------:R-:W-:Y:S01]  /*15ae0*/  USHF.L.U32 UR15, UR15, UR21, URZ ;  /* 0x000000150f0f7299 */ /* 0x000fe2000800063f */
[----:B------:R-:W-:Y:S01]  /*15af0*/  ISETP.NE.U32.AND P0, PT, RZ, UR4, PT ;  /* 0x00000004ff007c0c */ /* 0x000fe2000bf05070 */
[----:B------:R-:W-:-:S02]  /*15b00*/  USHF.R.U64 UR16, UR8, UR11, UR9 ;  /* 0x0000000b08107299 */ /* 0x000fc40008001209 */
[----:B------:R-:W-:Y:S01]  /*15b10*/  USHF.R.U32.HI UR8, URZ, UR11, UR9 ;  /* 0x0000000b3f087299 */ /* 0x000fe20008011609 */
[----:B0-----:R-:W-:Y:S01]  /*15b20*/  R2UR UR14, R0 ;  /* 0x00000000000e72ca */ /* 0x001fe200000e0000 */
[----:B------:R-:W-:Y:S01]  /*15b30*/  ULDC UR17, c[0x0][0x608] ;  /* 0x0001820000117ab9 */ /* 0x000fe20000000800 */
[----:B------:R-:W-:Y:S01]  /*15b40*/  ULOP3.LUT UR41, URZ, UR15, URZ, 0x33, !UPT ;  /* 0x0000000f3f297292 */ /* 0x000fe2000f8e333f */
[----:B------:R-:W-:Y:S01]  /*15b50*/  ISETP.NE.AND.EX P0, PT, RZ, UR5, PT, P0 ;  /* 0x00000005ff007c0c */ /* 0x000fe2000bf05300 */
[----:B------:R-:W-:Y:S02]  /*15b60*/  USHF.R.U64 UR15, UR16, UR17, UR8 ;  /* 0x00000011100f7299 */ /* 0x000fe40008001208 */
[----:B------:R-:W-:Y:S02]  /*15b70*/  USHF.R.U32.HI UR8, URZ, UR17, UR8 ;  /* 0x000000113f087299 */ /* 0x000fe40008011608 */
[----:B------:R-:W-:Y:S02]  /*15b80*/  UIADD3 UR12, -UR12, URZ, URZ ;  /* 0x0000003f0c0c7290 */ /* 0x000fe4000fffe13f */
[----:B------:R-:W-:Y:S01]  /*15b90*/  USHF.R.U64 UR17, UR15, UR21, UR8 ;  /* 0x000000150f117299 */ /* 0x000fe20008001208 */
[----:B------:R-:W-:Y:S01]  /*15ba0*/  UMOV UR19, 0x1 ;  /* 0x0000000100137882 */ /* 0x000fe20000000000 */
[----:B------:R-:W-:Y:S01]  /*15bb0*/  ULDC UR13, c[0x0][0x144] ;  /* 0x00005100000d7ab9 */ /* 0x000fe20000000800 */
[----:B------:R-:W-:Y:S01]  /*15bc0*/  ULDC UR7, c[0x0][0x600] ;  /* 0x0001800000077ab9 */ /* 0x000fe20000000800 */
[----:B------:R-:W-:-:S02]  /*15bd0*/  USHF.L.U32 UR24, UR19, UR21, URZ ;  /* 0x0000001513187299 */ /* 0x000fc4000800063f */
[----:B------:R-:W-:Y:S02]  /*15be0*/  USHF.R.U32.HI UR8, URZ, UR21, UR8 ;  /* 0x000000153f087299 */ /* 0x000fe40008011608 */
[----:B------:R-:W-:Y:S02]  /*15bf0*/  UIMAD UR21, UR13, UR12, UR6 ;  /* 0x0000000c0d1572a4 */ /* 0x000fe4000f8e0206 */
[----:B------:R-:W-:Y:S02]  /*15c00*/  UIADD3 UR20, UR7, -0x1, URZ ;  /* 0xffffffff07147890 */ /* 0x000fe4000fffe03f */
[----:B------:R-:W-:Y:S01]  /*15c10*/  UIADD3 UR19, -UR14, URZ, URZ ;  /* 0x0000003f0e137290 */ /* 0x000fe2000fffe13f */
        /* <DEDUP_REMOVED lines=17> */
.L_x_539:
[----:B------:R-:W-:Y:S01]  /*15d30*/  UISETP.NE.AND UP0, UPT, UR45, URZ, UPT ;  /* 0x0000003f2d00728c */ /* 0x000fe2000bf05270 */
[----:B------:R-:W-:Y:S01]  /*15d40*/  IMAD.MOV.U32 R0, RZ, RZ, 0x1 ;  /* 0x00000001ff007424 */ /* 0x000fe200078e00ff */
[----:B------:R-:W-:Y:S02]  /*15d50*/  USHF.R.U64 UR4, UR6, UR22, UR8 ;  /* 0x0000001606047299 */ /* 0x000fe40008001208 */
[----:B------:R-:W-:Y:S02]  /*15d60*/  ULOP3.LUT UR41, UR15, UR41, URZ, 0xc0, !UPT ;  /* 0x000000290f297292 */ /* 0x000fe4000f8ec03f */
[----:B------:R-:W-:Y:S02]  /*15d70*/  UIADD3 UR5, -UR4, URZ, URZ ;  /* 0x0000003f04057290 */ /* 0x000fe4000fffe13f */
[----:B------:R-:W-:Y:S02]  /*15d80*/  UIMAD UR41, UR24, UR4, UR41 ;  /* 0x00000004182972a4 */ /* 0x000fe4000f8e0229 */
[----:B------:R-:W-:-:S02]  /*15d90*/  ULOP3.LUT UR16, UR16, UR20, URZ, 0xc0, !UPT ;  /* 0x0000001410107292 */ /* 0x000fc4000f8ec03f */
[----:B------:R-:W-:Y:S02]  /*15da0*/  @UP0 UIMAD UR21, UR25, UR19, UR18 ;  /* 0x00000013191502a4 */ /* 0x000fe4000f8e0212 */
[----:B------:R-:W-:-:S03]  /*15db0*/  UIMAD UR4, UR5, UR23, UR17 ;  /* 0x00000017050472a4 */ /* 0x000fc6000f8e0211 */
[----:B------:R-:W-:Y:S01]  /*15dc0*/  ULDC UR5, c[0x0][0x610] ;  /* 0x0001840000057ab9 */ /* 0x000fe20000000800 */
[----:B------:R-:W-:Y:S02]  /*15dd0*/  UIMAD UR4, UR4, UR7, UR16 ;  /* 0x00000007040472a4 */ /* 0x000fe4000f8e0210 */
[----:B------:R-:W-:-:S04]  /*15de0*/  UIMAD UR41, UR41, UR5, UR21 ;  /* 0x00000005292972a4 */ /* 0x000fc8000f8e0215 */
[----:B------:R-:W-:Y:S02]  /*15df0*/  USEL UR42, UR4, UR41, !UP0 ;  /* 0x00000029042a7287 */ /* 0x000fe4000c000000 */
[----:B------:R-:W-:-:S12]  /*15e00*/  USEL UR41, UR41, UR4, !UP0 ;  /* 0x0000000429297287 */ /* 0x000fd8000c000000 */
.L_x_537:
[----:B------:R-:W-:-:S13]  /*15e10*/  LOP3.LUT P0, RZ, R0, 0xff, RZ, 0xc0, !PT ;  /* 0x000000ff00ff7812 */ /* 0x000fda000780c0ff */
[----:B------:R-:W-:Y:S05]  /*15e20*/  @P0 BRA `(.L_x_540) ;  /* 0xfffffeb000b80947 */ /* 0x000fea000383ffff */
[----:B------:R-:W-:Y:S05]  /*15e30*/  EXIT ;  /* 0x000000000000794d */ /* 0x000fea0003800000 */
.L_x_3:
[----:B------:R-:W2:Y:S01]  /*15e40*/  LDL R5, [R1+0x204] ;  /* 0x0002040001057983 */ /* 0x000ea20000100800 */
[----:B------:R-:W-:-:S03]  /*15e50*/  ULDC.64 UR8, c[0x0][0x650] ;  /* 0x0001940000087ab9 */ /* 0x000fc60000000a00 */
[----:B------:R-:W3:Y:S01]  /*15e60*/  LDL R4, [R1+0x200] ;  /* 0x0002000001047983 */ /* 0x000ee20000100800 */
[----:B------:R-:W-:Y:S01]  /*15e70*/  PRMT R0, RZ, 0x7610, R0 ;  /* 0x00007610ff007816 */ /* 0x000fe20000000000 */
[----:B------:R-:W-:Y:S02]  /*15e80*/  IMAD.MOV.U32 R3, RZ, RZ, -0x1 ;  /* 0xffffffffff037424 */ /* 0x000fe400078e00ff */
[----:B------:R-:W-:Y:S02]  /*15e90*/  IMAD.MOV.U32 R2, RZ, RZ, -0x1 ;  /* 0xffffffffff027424 */ /* 0x000fe400078e00ff */
[----:B------:R-:W-:Y:S01]  /*15ea0*/  IMAD.MOV.U32 R9, RZ, RZ, -0x1 ;  /* 0xffffffffff097424 */ /* 0x000fe200078e00ff */
[----:B--2---:R-:W-:-:S04]  /*15eb0*/  ISETP.GE.U32.AND P0, PT, R5, UR8, PT ;  /* 0x0000000805007c0c */ /* 0x004fc8000bf06070 */
[----:B---3--:R-:W-:-:S13]  /*15ec0*/  ISETP.GE.U32.AND.EX P0, PT, R4, UR9, PT, P0 ;  /* 0x0000000904007c0c */ /* 0x008fda000bf06100 */
[----:B------:R-:W-:Y:S05]  /*15ed0*/  @P0 BRA `(.L_x_541) ;  /* 0x00000004008c0947 */ /* 0x000fea0003800000 */
[----:B------:R-:W-:Y:S01]  /*15ee0*/  I2FP.F32.U32 R0, UR4 ;  /* 0x0000000400007c45 */ /* 0x000fe20008201000 */
[----:B0-----:R-:W-:Y:S01]  /*15ef0*/  ULDC.64 UR16, c[0x0][0x628] ;  /* 0x00018a0000107ab9 */ /* 0x001fe20000000a00 */
        /* <DEDUP_REMOVED lines=24> */
.L_x_542:
        /* <DEDUP_REMOVED lines=24> */
[----:B------:R-:W-:Y:S01]  /*16200*/  UMOV UR19, 0x1 ;  /* 0x0000000100137882 */ /* 0x000fe20000000000 */
[----:B------:R-:W-:Y:S01]  /*16210*/  ULDC UR20, c[0x0][0x608] ;  /* 0x0001820000147ab9 */ /* 0x000fe20000000800 */
[----:B------:R-:W-:Y:S01]  /*16220*/  USHF.L.U32 UR26, UR19, UR23, URZ ;  /* 0x00000017131a7299 */ /* 0x000fe2000800063f */
[----:B------:R-:W-:Y:S01]  /*16230*/  ISETP.NE.AND.EX P0, PT, RZ, UR9, PT, P0 ;  /* 0x00000009ff007c0c */ /* 0x000fe2000bf05300 */
[----:B------:R-:W-:Y:S02]  /*16240*/  USHF.R.U64 UR19, UR18, UR20, UR11 ;  /* 0x0000001412137299 */ /* 0x000fe4000800120b */
[----:B------:R-:W-:Y:S02]  /*16250*/  USHF.R.U32.HI UR11, URZ, UR20, UR11 ;  /* 0x000000143f0b7299 */ /* 0x000fe4000801160b */
[----:B------:R-:W-:-:S02]  /*16260*/  UIADD3 UR15, -UR15, URZ, URZ ;  /* 0x0000003f0f0f7290 */ /* 0x000fc4000fffe13f */
[----:B------:R-:W-:Y:S01]  /*16270*/  USHF.R.U64 UR20, UR19, UR23, UR11 ;  /* 0x0000001713147299 */ /* 0x000fe2000800120b */
[----:B------:R-:W-:Y:S01]  /*16280*/  ULDC UR16, c[0x0][0x144] ;  /* 0x0000510000107ab9 */ /* 0x000fe20000000800 */
[----:B------:R-:W-:Y:S01]  /*16290*/  ULDC UR6, c[0x0][0x600] ;  /* 0x0001800000067ab9 */ /* 0x000fe20000000800 */
[----:B------:R-:W-:Y:S02]  /*162a0*/  USHF.R.U32.HI UR11, URZ, UR23, UR11 ;  /* 0x000000173f0b7299 */ /* 0x000fe4000801160b */
[----:B------:R-:W-:Y:S02]  /*162b0*/  UIMAD UR23, UR16, UR15, UR4 ;  /* 0x0000000f101772a4 */ /* 0x000fe4000f8e0204 */
[----:B------:R-:W-:Y:S02]  /*162c0*/  UIADD3 UR22, UR6, -0x1, URZ ;  /* 0xffffffff06167890 */ /* 0x000fe4000fffe03f */
[----:B------:R-:W-:Y:S02]  /*162d0*/  ULOP3.LUT UR27, URZ, UR13, URZ, 0x33, !UPT ;  /* 0x0000000d3f1b7292 */ /* 0x000fe4000f8e333f */
        /* <DEDUP_REMOVED lines=18> */
.L_x_543:
[----:B------:R-:W-:Y:S01]  /*16400*/  UISETP.NE.AND UP0, UPT, UR45, URZ, UPT ;  /* 0x0000003f2d00728c */ /* 0x000fe2000bf05270 */
[----:B------:R-:W-:Y:S01]  /*16410*/  MOV R0, 0x1 ;  /* 0x0000000100007802 */ /* 0x000fe20000000f00 */
[----:B------:R-:W-:Y:S01]  /*16420*/  USHF.R.U64 UR8, UR4, UR24, UR11 ;  /* 0x0000001804087299 */ /* 0x000fe2000800120b */
[----:B------:R-:W-:Y:S01]  /*16430*/  IMAD.U32 R9, RZ, RZ, UR5 ;  /* 0x00000005ff097e24 */ /* 0x000fe2000f8e00ff */
[----:B------:R-:W-:Y:S02]  /*16440*/  ULOP3.LUT UR4, UR19, UR27, URZ, 0xc0, !UPT ;  /* 0x0000001b13047292 */ /* 0x000fe4000f8ec03f */
[----:B------:R-:W-:Y:S02]  /*16450*/  ULOP3.LUT UR18, UR18, UR22, URZ, 0xc0, !UPT ;  /* 0x0000001612127292 */ /* 0x000fe4000f8ec03f */
[----:B------:R-:W-:-:S03]  /*16460*/  UIMAD UR4, UR26, UR8, UR4 ;  /* 0x000000081a0472a4 */ /* 0x000fc6000f8e0204 */
[----:B------:R-:W-:Y:S02]  /*16470*/  @UP0 UIMAD UR23, UR28, UR21, UR7 ;  /* 0x000000151c1702a4 */ /* 0x000fe4000f8e0207 */
[----:B------:R-:W-:-:S03]  /*16480*/  UIADD3 UR7, -UR8, URZ, URZ ;  /* 0x0000003f08077290 */ /* 0x000fc6000fffe13f */
[----:B------:R-:W-:Y:S01]  /*16490*/  ULDC UR8, c[0x0][0x610] ;  /* 0x0001840000087ab9 */ /* 0x000fe20000000800 */
[----:B------:R-:W-:Y:S02]  /*164a0*/  UIMAD UR7, UR7, UR25, UR20 ;  /* 0x00000019070772a4 */ /* 0x000fe4000f8e0214 */
[----:B------:R-:W-:Y:S02]  /*164b0*/  UIMAD UR4, UR4, UR8, UR23 ;  /* 0x00000008040472a4 */ /* 0x000fe4000f8e0217 */
[----:B------:R-:W-:-:S04]  /*164c0*/  UIMAD UR7, UR7, UR6, UR18 ;  /* 0x00000006070772a4 */ /* 0x000fc8000f8e0212 */
[----:B------:R-:W-:Y:S02]  /*164d0*/  USEL UR6, UR7, UR4, !UP0 ;  /* 0x0000000407067287 */ /* 0x000fe4000c000000 */
[----:B------:R-:W-:-:S04]  /*164e0*/  USEL UR4, UR4, UR7, !UP0 ;  /* 0x0000000704047287 */ /* 0x000fc8000c000000 */
[----:B------:R-:W-:Y:S02]  /*164f0*/  IMAD.U32 R2, RZ, RZ, UR6 ;  /* 0x00000006ff027e24 */ /* 0x000fe4000f8e00ff */
[----:B------:R-:W-:-:S07]  /*16500*/  IMAD.U32 R3, RZ, RZ, UR4 ;  /* 0x00000004ff037e24 */ /* 0x000fce000f8e00ff */
.L_x_541:
[----:B------:R-:W-:-:S08]  /*16510*/  NOP ;  /* 0x0000000000007918 */ /* 0x000fd00000000000 */
[----:B0-----:R-:W0:-:S00]  /*16520*/  USETMAXREG.DEALLOC.CTAPOOL 0x18 ;  /* 0x00000018000079c8 */ /* 0x001e0000080e0500 */
[----:B------:R-:W-:-:S13]  /*16530*/  ISETP.NE.AND P0, PT, RZ, UR10, PT ;  /* 0x0000000aff007c0c */ /* 0x000fda000bf05270 */
[----:B------:R-:W-:Y:S05]  /*16540*/  @P0 EXIT ;  /* 0x000000000000094d */ /* 0x000fea0003800000 */
[----:B0-----:R-:W-:Y:S01]  /*16550*/  LOP3.LUT P0, RZ, R0, 0xff, RZ, 0xc0, !PT ;  /* 0x000000ff00ff7812 */ /* 0x001fe2000780c0ff */
[----:B------:R-:W-:Y:S01]  /*16560*/  IMAD.MOV.U32 R0, RZ, RZ, 0x1 ;  /* 0x00000001ff007424 */ /* 0x000fe200078e00ff */
[----:B------:R-:W-:-:S11]  /*16570*/  MOV R6, RZ ;  /* 0x000000ff00067202 */ /* 0x000fd60000000f00 */
[----:B------:R-:W-:Y:S05]  /*16580*/  @!P0 BRA `(.L_x_544) ;  /* 0x0000000c005c8947 */ /* 0x000fea0003800000 */
[----:B------:R-:W0:Y:S01]  /*16590*/  S2R R4, SR_TID.X ;  /* 0x0000000000047919 */ /* 0x000e220000002100 */
[----:B------:R-:W-:Y:S01]  /*165a0*/  ULDC UR4, c[0x0][0x28c] ;  /* 0x0000a30000047ab9 */ /* 0x000fe20000000800 */
[----:B------:R-:W-:Y:S01]  /*165b0*/  ULDC UR6, c[0x0][0x658] ;  /* 0x0001960000067ab9 */ /* 0x000fe20000000800 */
[----:B------:R-:W-:Y:S01]  /*165c0*/  UIADD3 UR10, UR4, 0x1f, URZ ;  /* 0x0000001f040a7890 */ /* 0x000fe2000fffe03f */
[----:B------:R-:W-:Y:S01]  /*165d0*/  BSSY B0, `(.L_x_544) ;  /* 0x00000d2000007945 */ /* 0x000fe20003800000 */
[----:B------:R-:W-:Y:S01]  /*165e0*/  UMOV UR7, 0xffffffff ;  /* 0xffffffff00077882 */ /* 0x000fe20000000000 */
[----:B------:R-:W-:Y:S01]  /*165f0*/  ULDC UR5, c[0x0][0x600] ;  /* 0x0001800000057ab9 */ /* 0x000fe20000000800 */
[----:B------:R-:W-:Y:S01]  /*16600*/  UMOV UR9, 0x1 ;  /* 0x0000000100097882 */ /* 0x000fe20000000000 */
[----:B------:R-:W-:Y:S01]  /*16610*/  USHF.L.U32 UR7, UR7, UR6, URZ ;  /* 0x0000000607077299 */ /* 0x000fe2000800063f */
[----:B------:R-:W-:Y:S01]  /*16620*/  IMAD.MOV.U32 R8, RZ, RZ, 0x1 ;  /* 0x00000001ff087424 */ /* 0x000fe200078e00ff */
[----:B------:R-:W-:Y:S01]  /*16630*/  UIADD3 UR4, UR5, -0x1, URZ ;  /* 0xffffffff05047890 */ /* 0x000fe2000fffe03f */
[----:B------:R-:W-:Y:S01]  /*16640*/  IMAD.MOV.U32 R0, RZ, RZ, 0x1 ;  /* 0x00000001ff007424 */ /* 0x000fe200078e00ff */
[----:B------:R-:W-:Y:S01]  /*16650*/  USHF.R.S32.HI UR11, URZ, 0x1f, UR10 ;  /* 0x0000001f3f0b7899 */ /* 0x000fe2000801140a */
[----:B------:R-:W-:Y:S01]  /*16660*/  IMAD.MOV.U32 R6, RZ, RZ, RZ ;  /* 0x000000ffff067224 */ /* 0x000fe200078e00ff */
[----:B------:R-:W-:Y:S01]  /*16670*/  ULDC UR8, c[0x0][0xc] ;  /* 0x0000030000087ab9 */ /* 0x000fe20000000800 */
[----:B------:R-:W-:-:S02]  /*16680*/  USHF.L.U32 UR5, UR9, UR6, URZ ;  /* 0x0000000609057299 */ /* 0x000fc4000800063f */
[----:B------:R-:W-:Y:S01]  /*16690*/  ULEA.HI UR11, UR11, UR10, URZ, 0x5 ;  /* 0x0000000a0b0b7291 */ /* 0x000fe2000f8f283f */
[----:B------:R-:W-:Y:S01]  /*166a0*/  ULDC UR9, c[0x0][0x10] ;  /* 0x0000040000097ab9 */ /* 0x000fe20000000800 */
[----:B------:R-:W-:Y:S02]  /*166b0*/  ULOP3.LUT UR6, URZ, UR7, URZ, 0x33, !UPT ;  /* 0x000000073f067292 */ /* 0x000fe4000f8e333f */
[----:B------:R-:W-:Y:S01]  /*166c0*/  UIMAD.WIDE.U32 UR8, UR8, UR9, URZ ;  /* 0x00000009080872a5 */ /* 0x000fe2000f8e003f */
[----:B------:R-:W-:Y:S01]  /*166d0*/  ULDC UR7, c[0x0][0x14] ;  /* 0x0000050000077ab9 */ /* 0x000fe20000000800 */
[----:B------:R-:W-:Y:S02]  /*166e0*/  USHF.R.S32.HI UR18, URZ, 0x5, UR11 ;  /* 0x000000053f127899 */ /* 0x000fe4000801140b */
[----:B------:R-:W-:Y:S02]  /*166f0*/  UIMAD.WIDE.U32 UR20, UR8, UR7, URZ ;  /* 0x00000007081472a5 */ /* 0x000fe4000f8e003f */
[----:B------:R-:W-:-:S02]  /*16700*/  UIMAD UR13, UR9, UR7, URZ ;  /* 0x00000007090d72a4 */ /* 0x000fc4000f8e023f */
[----:B------:R-:W-:Y:S01]  /*16710*/  ULOP3.LUT UR24, UR40, 0x2, URZ, 0xfc, !UPT ;  /* 0x0000000228187892 */ /* 0x000fe2000f8efc3f */
[C---:B0-----:R-:W-:Y:S01]  /*16720*/  LOP3.LUT P3, RZ, R4.reuse, 0x7f, RZ, 0xc0, !PT ;  /* 0x0000007f04ff7812 */ /* 0x041fe2000786c0ff */
[----:B------:R-:W-:Y:S01]  /*16730*/  UIADD3 UR13, UR21, UR13, URZ ;  /* 0x0000000d150d7290 */ /* 0x000fe2000fffe03f */
[----:B------:R-:W-:Y:S01]  /*16740*/  LOP3.LUT P0, RZ, R4, 0x1f, RZ, 0xc0, !PT ;  /* 0x0000001f04ff7812 */ /* 0x000fe2000780c0ff */
[----:B------:R-:W-:Y:S01]  /*16750*/  UIADD3 UR25, UR18, 0x1, URZ ;  /* 0x0000000112197890 */ /* 0x000fe2000fffe03f */
[----:B------:R-:W-:Y:S02]  /*16760*/  ULDC.64 UR22, c[0x0][0x198] ;  /* 0x0000660000167ab9 */ /* 0x000fe40000000a00 */
[----:B------:R-:W-:-:S13]  /*16770*/  PLOP3.LUT P0, PT, P0, P3, PT, 0x8a, 0x0 ;  /* 0x000000000000781c */ /* 0x000fda0000707172 */
.L_x_556:
[----:B------:R-:W-:-:S03]  /*16780*/  UMOV UR7, 0xffffffff ;  /* 0xffffffff00077882 */ /* 0x000fc60000000000 */
[----:B------:R-:W-:Y:S05]  /*16790*/  BRA.DIV UR7, `(.L_x_545) ;  /* 0x0000000e07c87947 */ /* 0x000fea000b800000 */
[----:B------:R-:W-:-:S13]  /*167a0*/  ELECT P6, URZ, PT ;  /* 0x00000000003f782f */ /* 0x000fda00038c0000 */
.L_x_567:
[----:B------:R-:W0:Y:S01]  /*167b0*/  LDC R4, c[0x0][0x28c] ;  /* 0x0000a300ff047b82 */ /* 0x000e220000000800 */
[----:B------:R-:W-:Y:S01]  /*167c0*/  BSSY B1, `(.L_x_546) ;  /* 0x0000035000017945 */ /* 0x000fe20003800000 */
[----:B0-----:R-:W-:-:S13]  /*167d0*/  ISETP.LT.OR P6, PT, R4, 0x1, !P6 ;  /* 0x000000010400780c */ /* 0x001fda00077c1670 */
[----:B------:R-:W-:Y:S05]  /*167e0*/  @P6 BRA `(.L_x_547) ;  /* 0x0000000000c86947 */ /* 0x000fea0003800000 */
[----:B------:R-:W-:Y:S01]  /*167f0*/  SHF.L.U32 R11, R3, 0x8, RZ ;  /* 0x00000008030b7819 */ /* 0x000fe200000006ff */
[----:B------:R-:W-:Y:S02]  /*16800*/  IMAD.SHL.U32 R2, R2, 0x100, RZ ;  /* 0x0000010002027824 */ /* 0x000fe400078e00ff */
[----:B------:R-:W-:Y:S02]  /*16810*/  IMAD.MOV.U32 R12, RZ, RZ, RZ ;  /* 0x000000ffff0c7224 */ /* 0x000fe400078e00ff */
[----:B------:R-:W-:Y:S02]  /*16820*/  IMAD.U32 R14, RZ, RZ, UR25 ;  /* 0x00000019ff0e7e24 */ /* 0x000fe4000f8e00ff */
[----:B------:R-:W-:Y:S02]  /*16830*/  IMAD.MOV.U32 R3, RZ, RZ, R0 ;  /* 0x000000ffff037224 */ /* 0x000fe400078e0000 */
[----:B------:R-:W-:-:S07]  /*16840*/  IMAD.MOV.U32 R4, RZ, RZ, R6 ;  /* 0x000000ffff047224 */ /* 0x000fce00078e0006 */
.L_x_551:
[----:B------:R-:W0:Y:S01]  /*16850*/  S2R R10, SR_CgaCtaId ;  /* 0x00000000000a7919 */ /* 0x000e220000008800 */
[----:B------:R-:W-:Y:S01]  /*16860*/  MOV R5, 0x400 ;  /* 0x0000040000057802 */ /* 0x000fe20000000f00 */
[----:B------:R-:W1:Y:S03]  /*16870*/  @!P3 LDC R7, c[0x0][0x500] ;  /* 0x00014000ff07bb82 */ /* 0x000e660000000800 */
[----:B0-----:R-:W-:Y:S02]  /*16880*/  LEA R13, R10, R5, 0x18 ;  /* 0x000000050a0d7211 */ /* 0x001fe400078ec0ff */
[----:B------:R-:W-:Y:S02]  /*16890*/  SHF.L.U32 R5, R3, 0x1f, RZ ;  /* 0x0000001f03057819 */ /* 0x000fe400000006ff */
[----:B------:R-:W-:-:S04]  /*168a0*/  LEA R10, R4, R13, 0x3 ;  /* 0x0000000d040a7211 */ /* 0x000fc800078e18ff */
[----:B------:R-:W0:Y:S02]  /*168b0*/  SYNCS.PHASECHK.TRANS64.TRYWAIT P1, [R10+URZ+0x20], R5 ;  /* 0x000020050a0075a7 */ /* 0x000e24000802017f */
[----:B01----:R-:W-:Y:S05]  /*168c0*/  @!P1 BRA `(.L_x_548) ;  /* 0x0000000c009c9947 */ /* 0x003fea0003800000 */
.L_x_568:
[----:B------:R-:W-:Y:S01]  /*168d0*/  UPRMT UR7, UR24, 0x9910, URZ ;  /* 0x0000991018077896 */ /* 0x000fe2000800003f */
[----:B------:R1:W-:Y:S03]  /*168e0*/  @!P3 SYNCS.ARRIVE.TRANS64 RZ, [R10+URZ], R7 ;  /* 0x000000070affb9a7 */ /* 0x0003e6000800003f */
[----:B------:R-:W-:-:S06]  /*168f0*/  UISETP.NE.AND UP0, UPT, UR7, 0x2, UPT ;  /* 0x000000020700788c */ /* 0x000fcc000bf05270 */
[----:B------:R-:W-:-:S13]  /*16900*/  PLOP3.LUT P1, PT, PT, PT, UP0, 0x80, 0x0 ;  /* 0x000000000000781c */ /* 0x000fda0003f2f008 */
[----:B-1----:R-:W-:Y:S05]  /*16910*/  @P1 BRA `(.L_x_549) ;  /* 0x0000000000041947 */ /* 0x002fea0003800000 */
[----:B------:R-:W-:Y:S01]  /*16920*/  BPT.TRAP 0x1 ;  /* 0x000000040000795c */ /* 0x000fe20000300000 */
.L_x_549:
[----:B------:R-:W-:Y:S05]  /*16930*/  @P0 BRA `(.L_x_550) ;  /* 0x0000000000040947 */ /* 0x000fea0003800000 */
[----:B------:R-:W-:Y:S01]  /*16940*/  BPT.TRAP 0x1 ;  /* 0x000000040000795c */ /* 0x000fe20000300000 */
.L_x_550:
[----:B------:R-:W-:Y:S01]  /*16950*/  IMAD R13, R4, 0x4000, R13 ;  /* 0x00004000040d7824 */ /* 0x000fe200078e020d */
[----:B------:R-:W-:Y:S01]  /*16960*/  R2UR UR9, R10 ;  /* 0x000000000a0972ca */ /* 0x000fe200000e0000 */
[----:B------:R-:W-:Y:S01]  /*16970*/  VIADD R14, R14, 0xffffffff ;  /* 0xffffffff0e0e7836 */ /* 0x000fe20000000000 */
[----:B------:R-:W-:Y:S01]  /*16980*/  UIADD3 UR14, UP0, UR22, 0xf0, URZ ;  /* 0x000000f0160e7890 */ /* 0x000fe2000ff1e03f */
[----:B------:R-:W-:Y:S01]  /*16990*/  R2UR UR11, R11 ;  /* 0x000000000b0b72ca */ /* 0x000fe200000e0000 */
[----:B------:R-:W-:Y:S01]  /*169a0*/  UIADD3 UR26, UP1, UR22, 0x1f0, URZ ;  /* 0x000001f0161a7890 */ /* 0x000fe2000ff3e03f */
[----:B------:R-:W-:Y:S01]  /*169b0*/  R2UR UR7, R13 ;  /* 0x000000000d0772ca */ /* 0x000fe200000e0000 */
[----:B------:R-:W-:Y:S01]  /*169c0*/  UIADD3.X UR15, URZ, UR23, URZ, UP0, !UPT ;  /* 0x000000173f0f7290 */ /* 0x000fe200087fe43f */
[----:B------:R-:W-:Y:S01]  /*169d0*/  R2UR UR10, R12 ;  /* 0x000000000c0a72ca */ /* 0x000fe200000e0000 */
[----:B------:R-:W-:Y:S01]  /*169e0*/  VIADD R4, R4, 0x1 ;  /* 0x0000000104047836 */ /* 0x000fe20000000000 */
[----:B------:R-:W-:Y:S01]  /*169f0*/  R2UR UR12, R9 ;  /* 0x00000000090c72ca */ /* 0x000fe200000e0000 */
[----:B------:R-:W-:Y:S01]  /*16a00*/  UIADD3.X UR27, URZ, UR23, URZ, UP1, !UPT ;  /* 0x000000173f1b7290 */ /* 0x000fe20008ffe43f */
[----:B------:R-:W-:Y:S01]  /*16a10*/  R2UR UR19, R2 ;  /* 0x00000000021372ca */ /* 0x000fe200000e0000 */
[----:B------:R-:W-:Y:S01]  /*16a20*/  UMOV UR16, 0x0 ;  /* 0x0000000000107882 */ /* 0x000fe20000000000 */
[----:B------:R-:W-:Y:S01]  /*16a30*/  ISETP.GT.AND P2, PT, R14, 0x1, PT ;  /* 0x000000010e00780c */ /* 0x000fe20003f44270 */
[----:B------:R-:W-:Y:S01]  /*16a40*/  UMOV UR17, 0x10000000 ;  /* 0x1000000000117882 */ /* 0x000fe20000000000 */
[----:B------:R-:W-:Y:S01]  /*16a50*/  ISETP.NE.AND P1, PT, R4, 0x4, PT ;  /* 0x000000040400780c */ /* 0x000fe20003f25270 */
[----:B------:R-:W-:-:S02]  /*16a60*/  VIADD R12, R12, 0x20 ;  /* 0x000000200c0c7836 */ /* 0x000fc40000000000 */
[----:B------:R-:W-:Y:S01]  /*16a70*/  UIADD3 UR8, UR7, 0x100, URZ ;  /* 0x0000010007087890 */ /* 0x000fe2000fffe03f */
[----:B0-----:R-:W-:Y:S01]  /*16a80*/  SEL R10, RZ, 0x1, P1 ;  /* 0x00000001ff0a7807 */ /* 0x001fe20000800000 */
[----:B------:R-:W-:Y:S01]  /*16a90*/  UIADD3 UR7, UR7, 0x10100, URZ ;  /* 0x0001010007077890 */ /* 0x000fe2000fffe03f */
[----:B------:R-:W-:Y:S02]  /*16aa0*/  SEL R4, R4, RZ, P1 ;  /* 0x000000ff04047207 */ /* 0x000fe40000800000 */
[----:B------:R-:W-:-:S04]  /*16ab0*/  LOP3.LUT R3, R3, R10, RZ, 0x3c, !PT ;  /* 0x0000000a03037212 */ /* 0x000fc800078e3cff */
[----:B------:R0:W-:Y:S02]  /*16ac0*/  UTMALDG.3D [UR8], [UR14], desc[UR16] ;  /* 0x000010080e0075b4 */ /* 0x0001e40008011000 */
[----:B0-----:R-:W-:Y:S01]  /*16ad0*/  UMOV UR8, UR7 ;  /* 0x0000000700087c82 */ /* 0x001fe20008000000 */
[----:B------:R-:W-:Y:S02]  /*16ae0*/  UMOV UR11, UR19 ;  /* 0x00000013000b7c82 */ /* 0x000fe40008000000 */
[----:B------:R0:W-:Y:S02]  /*16af0*/  UTMALDG.3D [UR8], [UR26], desc[UR16] ;  /* 0x000010081a0075b4 */ /* 0x0001e40008011000 */
[----:B0-----:R-:W-:Y:S05]  /*16b00*/  @P2 BRA `(.L_x_551) ;  /* 0xfffffffc00502947 */ /* 0x001fea000383ffff */
.L_x_547:
[----:B------:R-:W-:Y:S05]  /*16b10*/  BSYNC B1 ;  /* 0x0000000000017941 */ /* 0x000fea0003800000 */
.L_x_546:
[----:B------:R-:W2:Y:S01]  /*16b20*/  LDL.LU R15, [R1+0x200] ;  /* 0x00020000010f7983 */ /* 0x000ea20000300800 */
[----:B------:R-:W-:Y:S01]  /*16b30*/  LOP3.LUT P4, RZ, R8, 0xff, RZ, 0xc0, !PT ;  /* 0x000000ff08ff7812 */ /* 0x000fe2000788c0ff */
[----:B------:R-:W-:Y:S02]  /*16b40*/  ULDC.64 UR8, c[0x0][0x650] ;  /* 0x0001940000087ab9 */ /* 0x000fe40000000a00 */
[----:B------:R-:W3:Y:S01]  /*16b50*/  LDL.LU R13, [R1+0x204] ;  /* 0x00020400010d7983 */ /* 0x000ee20000300800 */
[----:B------:R-:W-:Y:S01]  /*16b60*/  IADD3 R6, R6, UR18, RZ ;  /* 0x0000001206067c10 */ /* 0x000fe2000fffe0ff */
[----:B------:R-:W-:Y:S01]  /*16b70*/  BSSY B1, `(.L_x_552) ;  /* 0x0000075000017945 */ /* 0x000fe20003800000 */
[----:B------:R-:W-:Y:S01]  /*16b80*/  IMAD.MOV.U32 R9, RZ, RZ, -0x1 ;  /* 0xffffffffff097424 */ /* 0x000fe200078e00ff */
[----:B------:R-:W-:Y:S02]  /*16b90*/  PRMT R4, RZ, 0x7610, R4 ;  /* 0x00007610ff047816 */ /* 0x000fe40000000004 */
[----:B------:R-:W-:-:S02]  /*16ba0*/  SHF.R.U32.HI R2, RZ, 0x2, R6 ;  /* 0x00000002ff027819 */ /* 0x000fc40000011606 */
[----:B------:R-:W-:Y:S02]  /*16bb0*/  ISETP.GT.U32.AND P1, PT, R6, 0x3, PT ;  /* 0x000000030600780c */ /* 0x000fe40003f24070 */
[----:B------:R-:W0:Y:S01]  /*16bc0*/  @P4 S2R R3, SR_CgaCtaId ;  /* 0x0000000000034919 */ /* 0x000e220000008800 */
[----:B------:R-:W-:Y:S02]  /*16bd0*/  LOP3.LUT R2, R2, 0x1, RZ, 0xc0, !PT ;  /* 0x0000000102027812 */ /* 0x000fe400078ec0ff */
[----:B------:R-:W-:Y:S02]  /*16be0*/  LOP3.LUT R6, R6, 0x3, RZ, 0xc0, !PT ;  /* 0x0000000306067812 */ /* 0x000fe400078ec0ff */
[----:B------:R-:W-:Y:S02]  /*16bf0*/  ISETP.NE.U32.AND P2, PT, R2, 0x1, PT ;  /* 0x000000010200780c */ /* 0x000fe40003f45070 */
[----:B------:R-:W-:Y:S02]  /*16c00*/  @P4 MOV R2, 0x400 ;  /* 0x0000040000024802 */ /* 0x000fe40000000f00 */
[----:B------:R-:W-:-:S02]  /*16c10*/  PRMT R8, RZ, 0x7610, R8 ;  /* 0x00007610ff087816 */ /* 0x000fc40000000008 */
[----:B0-----:R-:W-:Y:S01]  /*16c20*/  @P4 LEA R2, R3, R2, 0x18 ;  /* 0x0000000203024211 */ /* 0x001fe200078ec0ff */
[----:B------:R-:W-:-:S03]  /*16c30*/  IMAD.U32 R3, RZ, RZ, UR18 ;  /* 0x00000012ff037e24 */ /* 0x000fc6000f8e00ff */
[----:B------:R0:W-:Y:S02]  /*16c40*/  @P4 SYNCS.ARRIVE.TRANS64.A1T0 RZ, [R2+URZ+0x58], RZ ;  /* 0x000058ff02ff49a7 */ /* 0x0001e4000810003f */
[C---:B------:R-:W-:Y:S02]  /*16c50*/  ISETP.LT.U32.AND P1, PT, R3.reuse, 0x4, P1 ;  /* 0x000000040300780c */ /* 0x040fe40000f21070 */
[----:B------:R-:W-:Y:S02]  /*16c60*/  ISETP.GT.U32.AND P2, PT, R3, 0x3, !P2 ;  /* 0x000000030300780c */ /* 0x000fe40005744070 */
[----:B------:R-:W-:Y:S02]  /*16c70*/  SEL R3, RZ, 0x1, !P1 ;  /* 0x00000001ff037807 */ /* 0x000fe40004800000 */
[----:B0-----:R-:W-:-:S04]  /*16c80*/  SEL R2, RZ, 0x1, !P2 ;  /* 0x00000001ff027807 */ /* 0x001fc80005000000 */
[----:B------:R-:W-:Y:S01]  /*16c90*/  LOP3.LUT R0, R2, R0, R3, 0x96, !PT ;  /* 0x0000000002007212 */ /* 0x000fe200078e9603 */
[----:B------:R-:W-:Y:S02]  /*16ca0*/  IMAD.MOV.U32 R3, RZ, RZ, -0x1 ;  /* 0xffffffffff037424 */ /* 0x000fe400078e00ff */
[----:B------:R-:W-:Y:S01]  /*16cb0*/  IMAD.MOV.U32 R2, RZ, RZ, -0x1 ;  /* 0xffffffffff027424 */ /* 0x000fe200078e00ff */
[----:B---3--:R-:W-:-:S04]  /*16cc0*/  IADD3 R13, P1, R13, UR20, RZ ;  /* 0x000000140d0d7c10 */ /* 0x008fc8000ff3e0ff */
[----:B--2---:R-:W-:Y:S01]  /*16cd0*/  IADD3.X R15, R15, UR13, RZ, P1, !PT ;  /* 0x0000000d0f0f7c10 */ /* 0x004fe20008ffe4ff */
[----:B------:R0:W-:Y:S01]  /*16ce0*/  STL [R1+0x204], R13 ;  /* 0x0002040d01007387 */ /* 0x0001e20000100800 */
[----:B------:R-:W-:-:S03]  /*16cf0*/  ISETP.GE.U32.AND P1, PT, R13, UR8, PT ;  /* 0x000000080d007c0c */ /* 0x000fc6000bf26070 */
[----:B------:R0:W-:Y:S01]  /*16d00*/  STL [R1+0x200], R15 ;  /* 0x0002000f01007387 */ /* 0x0001e20000100800 */
[----:B------:R-:W-:-:S13]  /*16d10*/  ISETP.GE.U32.AND.EX P1, PT, R15, UR9, PT, P1 ;  /* 0x000000090f007c0c */ /* 0x000fda000bf26110 */
[----:B0-----:R-:W-:Y:S05]  /*16d20*/  @P1 BRA `(.L_x_553) ;  /* 0x0000000400641947 */ /* 0x001fea0003800000 */
[----:B------:R-:W0:Y:S01]  /*16d30*/  S2R R7, SR_CTAID.X ;  /* 0x0000000000077919 */ /* 0x000e220000002500 */
[----:B------:R-:W-:Y:S01]  /*16d40*/  ULDC UR7, c[0x0][0x150] ;  /* 0x0000540000077ab9 */ /* 0x000fe20000000800 */
[----:B------:R-:W1:Y:S01]  /*16d50*/  LDC R4, c[0x0][0x144] ;  /* 0x00005100ff047b82 */ /* 0x000e620000000800 */
[----:B------:R-:W-:Y:S01]  /*16d60*/  UISETP.NE.AND UP0, UPT, UR45, URZ, UPT ;  /* 0x0000003f2d00728c */ /* 0x000fe2000bf05270 */
[----:B------:R-:W2:Y:S01]  /*16d70*/  S2R R5, SR_CTAID.Y ;  /* 0x0000000000057919 */ /* 0x000ea20000002600 */
[----:B------:R-:W-:Y:S01]  /*16d80*/  ULDC.64 UR8, c[0x0][0x628] ;  /* 0x00018a0000087ab9 */ /* 0x000fe20000000a00 */
[----:B------:R-:W-:-:S03]  /*16d90*/  ULDC UR10, c[0x0][0x630] ;  /* 0x00018c00000a7ab9 */ /* 0x000fc60000000800 */
[----:B------:R-:W-:Y:S01]  /*16da0*/  PLOP3.LUT P1, PT, PT, PT, UP0, 0x80, 0x0 ;  /* 0x000000000000781c */ /* 0x000fe20003f2f008 */
[----:B------:R-:W3:Y:S01]  /*16db0*/  LDC R10, c[0x0][0x148] ;  /* 0x00005200ff0a7b82 */ /* 0x000ee20000000800 */
[----:B0-----:R-:W-:Y:S02]  /*16dc0*/  I2FP.F32.U32 R2, R7 ;  /* 0x0000000700027245 */ /* 0x001fe40000201000 */
[----:B--2---:R-:W-:-:S03]  /*16dd0*/  I2FP.F32.U32 R3, R5 ;  /* 0x0000000500037245 */ /* 0x004fc60000201000 */
[----:B------:R-:W-:Y:S01]  /*16de0*/  FMUL R2, R2, UR7 ;  /* 0x0000000702027c20 */ /* 0x000fe20008400000 */
[----:B------:R-:W-:Y:S02]  /*16df0*/  ULDC UR7, c[0x0][0x154] ;  /* 0x0000550000077ab9 */ /* 0x000fe40000000800 */
[----:B------:R-:W-:-:S03]  /*16e00*/  FMUL R9, R3, UR7 ;  /* 0x0000000703097c20 */ /* 0x000fc60008400000 */
[----:B------:R-:W0:Y:S08]  /*16e10*/  F2I.U32.TRUNC.NTZ R2, R2 ;  /* 0x0000000200027305 */ /* 0x000e30000020f000 */
[----:B------:R-:W2:Y:S01]  /*16e20*/  F2I.U32.TRUNC.NTZ R9, R9 ;  /* 0x0000000900097305 */ /* 0x000ea2000020f000 */
[----:B0-----:R-:W-:Y:S01]  /*16e30*/  IADD3 R3, -R2, RZ, RZ ;  /* 0x000000ff02037210 */ /* 0x001fe20007ffe1ff */
[----:B------:R-:W-:-:S04]  /*16e40*/  IMAD.MOV.U32 R2, RZ, RZ, R13 ;  /* 0x000000ffff027224 */ /* 0x000fc800078e000d */
[----:B-1----:R-:W-:Y:S02]  /*16e50*/  IMAD R7, R4, R3, R7 ;  /* 0x0000000304077224 */ /* 0x002fe400078e0207 */
[----:B--2---:R-:W-:-:S04]  /*16e60*/  IMAD.MOV R3, RZ, RZ, -R9 ;  /* 0x000000ffff037224 */ /* 0x004fc800078e0a09 */
[----:B---3--:R-:W-:Y:S01]  /*16e70*/  @P1 IMAD R7, R10, R3, R5 ;  /* 0x000000030a071224 */ /* 0x008fe200078e0205 */
[----:B------:R-:W-:Y:S01]  /*16e80*/  ISETP.NE.U32.AND P1, PT, RZ, UR8, PT ;  /* 0x00000008ff007c0c */ /* 0x000fe2000bf25070 */
[----:B------:R-:W-:-:S03]  /*16e90*/  IMAD.MOV.U32 R3, RZ, RZ, R15 ;  /* 0x000000ffff037224 */ /* 0x000fc600078e000f */
[----:B------:R-:W-:-:S13]  /*16ea0*/  ISETP.NE.AND.EX P1, PT, RZ, UR9, PT, P1 ;  /* 0x00000009ff007c0c */ /* 0x000fda000bf25310 */
[----:B------:R-:W-:Y:S05]  /*16eb0*/  @!P1 BRA `(.L_x_554) ;  /* 0x0000000000289947 */ /* 0x000fea0003800000 */
[----:B------:R-:W-:Y:S02]  /*16ec0*/  ULDC UR7, c[0x0][0x634] ;  /* 0x00018d0000077ab9 */ /* 0x000fe40000000800 */
[----:B------:R-:W-:-:S05]  /*16ed0*/  IADD3 R3, P1, R13, UR7, RZ ;  /* 0x000000070d037c10 */ /* 0x000fca000ff3e0ff */
[----:B------:R-:W-:-:S04]  /*16ee0*/  IMAD.X R9, RZ, RZ, R15, P1 ;  /* 0x000000ffff097224 */ /* 0x000fc800008e060f */
[----:B------:R-:W-:-:S04]  /*16ef0*/  IMAD.WIDE.U32 R4, R9, UR8, RZ ;  /* 0x0000000809047c25 */ /* 0x000fc8000f8e00ff */
[----:B------:R-:W-:-:S04]  /*16f00*/  IMAD.WIDE.U32 R4, P1, R3, UR9, R4 ;  /* 0x0000000903047c25 */ /* 0x000fc8000f820004 */
[----:B------:R-:W-:-:S04]  /*16f10*/  IMAD.WIDE.U32 R2, R3, UR8, RZ ;  /* 0x0000000803027c25 */ /* 0x000fc8000f8e00ff */
[----:B------:R-:W-:Y:S01]  /*16f20*/  IMAD.MOV.U32 R2, RZ, RZ, R5 ;  /* 0x000000ffff027224 */ /* 0x000fe200078e0005 */
[----:B------:R-:W-:Y:S02]  /*16f30*/  IADD3 RZ, P2, R3, R4, RZ ;  /* 0x0000000403ff7210 */ /* 0x000fe40007f5e0ff */
[----:B------:R-:W-:-:S03]  /*16f40*/  IADD3.X R3, RZ, RZ, RZ, P1, !PT ;  /* 0x000000ffff037210 */ /* 0x000fc60000ffe4ff */
[----:B------:R-:W-:-:S08]  /*16f50*/  IMAD.WIDE.U32.X R2, R9, UR9, R2, P2 ;  /* 0x0000000909027c25 */ /* 0x000fd000090e0402 */
.L_x_554:
[--C-:B------:R-:W-:Y:S01]  /*16f60*/  SHF.R.U64 R9, R2, UR10, R3.reuse ;  /* 0x0000000a02097c19 */ /* 0x100fe20008001203 */
[----:B------:R-:W-:Y:S01]  /*16f70*/  ULDC.64 UR8, c[0x0][0x620] ;  /* 0x0001880000087ab9 */ /* 0x000fe20000000a00 */
[----:B------:R-:W-:Y:S01]  /*16f80*/  SHF.R.U32.HI R2, RZ, UR10, R3 ;  /* 0x0000000aff027c19 */ /* 0x000fe20008011603 */
[----:B------:R-:W-:Y:S01]  /*16f90*/  IMAD.MOV.U32 R3, RZ, RZ, R15 ;  /* 0x000000ffff037224 */ /* 0x000fe200078e000f */
[----:B------:R-:W-:Y:S01]  /*16fa0*/  IADD3 R11, P1, RZ, -R9, RZ ;  /* 0x80000009ff0b7210 */ /* 0x000fe20007f3e0ff */
[----:B------:R-:W-:-:S04]  /*16fb0*/  ULDC UR7, c[0x0][0x618] ;  /* 0x0001860000077ab9 */ /* 0x000fc80000000800 */
[----:B------:R-:W-:-:S04]  /*16fc0*/  IMAD.X R2, RZ, RZ, ~R2, P1 ;  /* 0x000000ffff027224 */ /* 0x000fc800008e0e02 */
[----:B------:R-:W-:-:S04]  /*16fd0*/  IMAD R2, R2, UR8, RZ ;  /* 0x0000000802027c24 */ /* 0x000fc8000f8e02ff */
[----:B------:R-:W-:Y:S02]  /*16fe0*/  IMAD R5, R11, UR9, R2 ;  /* 0x000000090b057c24 */ /* 0x000fe4000f8e0202 */
[----:B------:R-:W-:-:S04]  /*16ff0*/  IMAD.MOV.U32 R2, RZ, RZ, R13 ;  /* 0x000000ffff027224 */ /* 0x000fc800078e000d */
[----:B------:R-:W-:Y:S01]  /*17000*/  IMAD.WIDE.U32 R2, R11, UR8, R2 ;  /* 0x000000080b027c25 */ /* 0x000fe2000f8e0002 */
[----:B------:R-:W-:Y:S02]  /*17010*/  ULDC.64 UR8, c[0x0][0x640] ;  /* 0x0001900000087ab9 */ /* 0x000fe40000000a00 */
[----:B------:R-:W-:Y:S02]  /*17020*/  ISETP.NE.U32.AND P1, PT, RZ, UR8, PT ;  /* 0x00000008ff007c0c */ /* 0x000fe4000bf25070 */
[----:B------:R-:W-:Y:S02]  /*17030*/  IADD3 R3, R3, R5, RZ ;  /* 0x0000000503037210 */ /* 0x000fe40007ffe0ff */
[----:B------:R-:W-:Y:S02]  /*17040*/  ISETP.NE.AND.EX P1, PT, RZ, UR9, PT, P1 ;  /* 0x00000009ff007c0c */ /* 0x000fe4000bf25310 */
[--C-:B------:R-:W-:Y:S02]  /*17050*/  SHF.R.U64 R10, R2, UR7, R3.reuse ;  /* 0x00000007020a7c19 */ /* 0x100fe40008001203 */
[----:B------:R-:W-:Y:S01]  /*17060*/  SHF.R.U32.HI R3, RZ, UR7, R3 ;  /* 0x00000007ff037c19 */ /* 0x000fe20008011603 */
[----:B------:R-:W-:-:S03]  /*17070*/  ULDC UR7, c[0x0][0x608] ;  /* 0x0001820000077ab9 */ /* 0x000fc60000000800 */
[--C-:B------:R-:W-:Y:S02]  /*17080*/  SHF.R.U64 R12, R10, UR7, R3.reuse ;  /* 0x000000070a0c7c19 */ /* 0x100fe40008001203 */
[----:B------:R-:W-:Y:S01]  /*17090*/  SHF.R.U32.HI R3, RZ, UR7, R3 ;  /* 0x00000007ff037c19 */ /* 0x000fe20008011603 */
[----:B------:R-:W-:-:S03]  /*170a0*/  ULDC UR7, c[0x0][0x658] ;  /* 0x0001960000077ab9 */ /* 0x000fc60000000800 */
[--C-:B------:R-:W-:Y:S02]  /*170b0*/  SHF.R.U64 R11, R12, UR7, R3.reuse ;  /* 0x000000070c0b7c19 */ /* 0x100fe40008001203 */
[----:B------:R-:W-:-:S03]  /*170c0*/  SHF.R.U32.HI R13, RZ, UR7, R3 ;  /* 0x00000007ff0d7c19 */ /* 0x000fc60008011603 */
[----:B------:R-:W-:Y:S02]  /*170d0*/  IMAD.MOV.U32 R2, RZ, RZ, R11 ;  /* 0x000000ffff027224 */ /* 0x000fe400078e000b */
[----:B------:R-:W-:Y:S01]  /*170e0*/  IMAD.MOV.U32 R3, RZ, RZ, R13 ;  /* 0x000000ffff037224 */ /* 0x000fe200078e000d */
[----:B------:R-:W-:Y:S06]  /*170f0*/  @!P1 BRA `(.L_x_555) ;  /* 0x0000000000289947 */ /* 0x000fec0003800000 */
[----:B------:R-:W-:Y:S02]  /*17100*/  ULDC UR7, c[0x0][0x64c] ;  /* 0x0001930000077ab9 */ /* 0x000fe40000000800 */
[----:B------:R-:W-:-:S05]  /*17110*/  IADD3 R3, P1, R11, UR7, RZ ;  /* 0x000000070b037c10 */ /* 0x000fca000ff3e0ff */
[----:B------:R-:W-:-:S04]  /*17120*/  IMAD.X R13, RZ, RZ, R13, P1 ;  /* 0x000000ffff0d7224 */ /* 0x000fc800008e060d */
[----:B------:R-:W-:-:S04]  /*17130*/  IMAD.WIDE.U32 R4, R13, UR8, RZ ;  /* 0x000000080d047c25 */ /* 0x000fc8000f8e00ff */
[----:B------:R-:W-:-:S04]  /*17140*/  IMAD.WIDE.U32 R4, P1, R3, UR9, R4 ;  /* 0x0000000903047c25 */ /* 0x000fc8000f820004 */
[----:B------:R-:W-:Y:S01]  /*17150*/  IMAD.WIDE.U32 R2, R3, UR8, RZ ;  /* 0x0000000803027c25 */ /* 0x000fe2000f8e00ff */
[----:B------:R-:W-:-:S04]  /*17160*/  MOV R2, R5 ;  /* 0x0000000500027202 */ /* 0x000fc80000000f00 */
[----:B------:R-:W-:Y:S01]  /*17170*/  IADD3 RZ, P2, R3, R4, RZ ;  /* 0x0000000403ff7210 */ /* 0x000fe20007f5e0ff */
[----:B------:R-:W-:-:S04]  /*17180*/  IMAD.X R3, RZ, RZ, RZ, P1 ;  /* 0x000000ffff037224 */ /* 0x000fc800008e06ff */
[----:B------:R-:W-:-:S08]  /*17190*/  IMAD.WIDE.U32.X R2, R13, UR9, R2, P2 ;  /* 0x000000090d027c25 */ /* 0x000fd000090e0402 */
.L_x_555:
[----:B------:R-:W-:Y:S01]  /*171a0*/  ULDC UR7, c[0x0][0x648] ;  /* 0x0001920000077ab9 */ /* 0x000fe20000000800 */
[----:B------:R-:W-:Y:S01]  /*171b0*/  LOP3.LUT R12, R12, UR6, RZ, 0xc0, !PT ;  /* 0x000000060c0c7c12 */ /* 0x000fe2000f8ec0ff */
[----:B------:R-:W-:Y:S01]  /*171c0*/  UISETP.NE.AND UP0, UPT, UR45, URZ, UPT ;  /* 0x0000003f2d00728c */ /* 0x000fe2000bf05270 */
[----:B------:R-:W-:Y:S01]  /*171d0*/  SHF.R.U64 R3, R2, UR7, R3 ;  /* 0x0000000702037c19 */ /* 0x000fe20008001203 */
[----:B------:R-:W-:Y:S01]  /*171e0*/  ULDC UR7, c[0x0][0x638] ;  /* 0x00018e0000077ab9 */ /* 0x000fe20000000800 */
[----:B------:R-:W-:-:S03]  /*171f0*/  LOP3.LUT R4, R10, UR4, RZ, 0xc0, !PT ;  /* 0x000000040a047c12 */ /* 0x000fc6000f8ec0ff */
[----:B------:R-:W-:Y:S01]  /*17200*/  IMAD.MOV R2, RZ, RZ, -R3 ;  /* 0x000000ffff027224 */ /* 0x000fe200078e0a03 */
[----:B------:R-:W-:Y:S01]  /*17210*/  PLOP3.LUT P1, PT, PT, PT, UP0, 0x40, 0x0 ;  /* 0x000000000000781c */ /* 0x000fe20003f2e808 */
[----:B------:R-:W-:Y:S01]  /*17220*/  IMAD R12, R3, UR5, R12 ;  /* 0x00000005030c7c24 */ /* 0x000fe2000f8e020c */
[----:B------:R-:W-:Y:S01]  /*17230*/  PLOP3.LUT P2, PT, PT, PT, UP0, 0x40, 0x0 ;  /* 0x000000000000781c */ /* 0x000fe20003f4e808 */
[----:B------:R-:W-:Y:S01]  /*17240*/  IMAD R11, R2, UR7, R11 ;  /* 0x00000007020b7c24 */ /* 0x000fe2000f8e020b */
[----:B------:R-:W-:Y:S02]  /*17250*/  ULDC UR7, c[0x0][0x610] ;  /* 0x0001840000077ab9 */ /* 0x000fe40000000800 */
[----:B------:R-:W-:Y:S01]  /*17260*/  IMAD R7, R12, UR7, R7 ;  /* 0x000000070c077c24 */ /* 0x000fe2000f8e0207 */
[----:B------:R-:W-:Y:S02]  /*17270*/  ULDC UR7, c[0x0][0x600] ;  /* 0x0001800000077ab9 */ /* 0x000fe40000000800 */
[----:B------:R-:W-:-:S05]  /*17280*/  IMAD R4, R11, UR7, R4 ;  /* 0x000000070b047c24 */ /* 0x000fca000f8e0204 */
[----:B------:R-:W-:Y:S02]  /*17290*/  SEL R2, R4, R7, P1 ;  /* 0x0000000704027207 */ /* 0x000fe40000800000 */
[----:B------:R-:W-:Y:S01]  /*172a0*/  SEL R3, R7, R4, P2 ;  /* 0x0000000407037207 */ /* 0x000fe20001000000 */
[----:B------:R-:W-:-:S07]  /*172b0*/  IMAD.MOV.U32 R4, RZ, RZ, 0x1 ;  /* 0x00000001ff047424 */ /* 0x000fce00078e00ff */
.L_x_553:
[----:B------:R-:W-:Y:S05]  /*172c0*/  BSYNC B1 ;  /* 0x0000000000017941 */ /* 0x000fea0003800000 */
.L_x_552:
[----:B------:R-:W-:-:S13]  /*172d0*/  LOP3.LUT P1, RZ, R4, 0xff, RZ, 0xc0, !PT ;  /* 0x000000ff04ff7812 */ /* 0x000fda000782c0ff */
[----:B------:R-:W-:Y:S05]  /*172e0*/  @P1 BRA `(.L_x_556) ;  /* 0xfffffff400241947 */ /* 0x000fea000383ffff */
[----:B------:R-:W-:Y:S05]  /*172f0*/  BSYNC B0 ;  /* 0x0000000000007941 */ /* 0x000fea0003800000 */
.L_x_544:
[----:B------:R-:W-:-:S03]  /*17300*/  UMOV UR7, 0xffffffff ;  /* 0xffffffff00077882 */ /* 0x000fc60000000000 */
[----:B------:R-:W-:Y:S05]  /*17310*/  BRA.DIV UR7, `(.L_x_557) ;  /* 0x00000006071c7947 */ /* 0x000fea000b800000 */
[----:B------:R-:W-:-:S13]  /*17320*/  ELECT P6, URZ, PT ;  /* 0x00000000003f782f */ /* 0x000fda00038c0000 */
.L_x_571:
[----:B------:R-:W-:Y:S04]  /*17330*/  BSSY B0, `(.L_x_558) ;  /* 0x000002c000007945 */ /* 0x000fe80003800000 */
[----:B------:R-:W-:Y:S05]  /*17340*/  @!P6 BRA `(.L_x_559) ;  /* 0x0000000000a8e947 */ /* 0x000fea0003800000 */
[----:B------:R-:W-:-:S04]  /*17350*/  ULOP3.LUT UR7, UR40, 0x2, URZ, 0xfc, !UPT ;  /* 0x0000000228077892 */ /* 0x000fc8000f8efc3f */
[----:B------:R-:W-:-:S06]  /*17360*/  UISETP.NE.AND UP0, UPT, UR7, 0x3, UPT ;  /* 0x000000030700788c */ /* 0x000fcc000bf05270 */
[----:B------:R-:W-:-:S13]  /*17370*/  PLOP3.LUT P0, PT, PT, PT, UP0, 0x80, 0x0 ;  /* 0x000000000000781c */ /* 0x000fda0003f0f008 */
[----:B------:R-:W-:Y:S05]  /*17380*/  @!P0 BRA `(.L_x_560) ;  /* 0x0000000000048947 */ /* 0x000fea0003800000 */
[----:B------:R-:W-:Y:S01]  /*17390*/  BPT.TRAP 0x1 ;  /* 0x000000040000795c */ /* 0x000fe20000300000 */
.L_x_560:
[----:B------:R-:W0:Y:S01]  /*173a0*/  S2R R3, SR_CgaCtaId ;  /* 0x0000000000037919 */ /* 0x000e220000008800 */
[----:B------:R-:W-:-:S04]  /*173b0*/  MOV R2, 0x400 ;  /* 0x0000040000027802 */ /* 0x000fc80000000f00 */
[----:B0-----:R-:W-:Y:S02]  /*173c0*/  LEA R3, R3, R2, 0x18 ;  /* 0x0000000203037211 */ /* 0x001fe400078ec0ff */
[----:B------:R-:W-:-:S03]  /*173d0*/  SHF.L.U32 R2, R0, 0x1f, RZ ;  /* 0x0000001f00027819 */ /* 0x000fc600000006ff */
[----:B------:R-:W-:-:S04]  /*173e0*/  VIADD R3, R3, 0x20 ;  /* 0x0000002003037836 */ /* 0x000fc80000000000 */
[----:B------:R-:W-:-:S04]  /*173f0*/  IMAD R5, R6, 0x8, R3 ;  /* 0x0000000806057824 */ /* 0x000fc800078e0203 */
[----:B------:R-:W0:Y:S02]  /*17400*/  SYNCS.PHASECHK.TRANS64.TRYWAIT P0, [R5+URZ], R2 ;  /* 0x00000002050075a7 */ /* 0x000e24000800017f */
[----:B0-----:R-:W-:Y:S05]  /*17410*/  @!P0 BRA `(.L_x_561) ;  /* 0x0000000000fc8947 */ /* 0x001fea0003800000 */
.L_x_572:
[----:B------:R-:W-:-:S04]  /*17420*/  IADD3 R6, R6, 0x1, RZ ;  /* 0x0000000106067810 */ /* 0x000fc80007ffe0ff */
[----:B------:R-:W-:-:S04]  /*17430*/  ISETP.NE.AND P0, PT, R6, 0x4, PT ;  /* 0x000000040600780c */ /* 0x000fc80003f05270 */
[----:B0-----:R-:W-:Y:S02]  /*17440*/  SEL R5, RZ, 0x1, P0 ;  /* 0x00000001ff057807 */ /* 0x001fe40000000000 */
[----:B------:R-:W-:Y:S02]  /*17450*/  SEL R6, R6, RZ, P0 ;  /* 0x000000ff06067207 */ /* 0x000fe40000000000 */
[----:B------:R-:W-:-:S03]  /*17460*/  LOP3.LUT R5, R0, R5, RZ, 0x3c, !PT ;  /* 0x0000000500057212 */ /* 0x000fc600078e3cff */
[----:B------:R-:W-:Y:S01]  /*17470*/  IMAD R7, R6, 0x8, R3 ;  /* 0x0000000806077824 */ /* 0x000fe200078e0203 */
[----:B------:R-:W-:-:S04]  /*17480*/  SHF.L.U32 R0, R5, 0x1f, RZ ;  /* 0x0000001f05007819 */ /* 0x000fc800000006ff */
[----:B------:R-:W0:Y:S02]  /*17490*/  SYNCS.PHASECHK.TRANS64.TRYWAIT P0, [R7+URZ], R0 ;  /* 0x00000000070075a7 */ /* 0x000e24000800017f */
[----:B0-----:R-:W-:Y:S05]  /*174a0*/  @!P0 BRA `(.L_x_562) ;  /* 0x0000000000ec8947 */ /* 0x001fea0003800000 */
.L_x_573:
[----:B0-----:R-:W-:-:S05]  /*174b0*/  VIADD R0, R6, 0x1 ;  /* 0x0000000106007836 */ /* 0x001fca0000000000 */
[----:B------:R-:W-:-:S04]  /*174c0*/  ISETP.NE.AND P0, PT, R0, 0x4, PT ;  /* 0x000000040000780c */ /* 0x000fc80003f05270 */
[----:B------:R-:W-:Y:S02]  /*174d0*/  SEL R2, RZ, 0x1, P0 ;  /* 0x00000001ff027807 */ /* 0x000fe40000000000 */
[----:B------:R-:W-:Y:S02]  /*174e0*/  SEL R4, R0, RZ, P0 ;  /* 0x000000ff00047207 */ /* 0x000fe40000000000 */
[----:B------:R-:W-:-:S03]  /*174f0*/  LOP3.LUT R5, R5, R2, RZ, 0x3c, !PT ;  /* 0x0000000205057212 */ /* 0x000fc600078e3cff */
[----:B------:R-:W-:Y:S01]  /*17500*/  IMAD R7, R4, 0x8, R3 ;  /* 0x0000000804077824 */ /* 0x000fe200078e0203 */
[----:B------:R-:W-:-:S04]  /*17510*/  SHF.L.U32 R0, R5, 0x1f, RZ ;  /* 0x0000001f05007819 */ /* 0x000fc800000006ff */
[----:B------:R-:W0:Y:S02]  /*17520*/  SYNCS.PHASECHK.TRANS64.TRYWAIT P0, [R7+URZ], R0 ;  /* 0x00000000070075a7 */ /* 0x000e24000800017f */
[----:B0-----:R-:W-:Y:S05]  /*17530*/  @!P0 BRA `(.L_x_563) ;  /* 0x0000000000dc8947 */ /* 0x001fea0003800000 */
.L_x_574:
[----:B0-----:R-:W-:-:S05]  /*17540*/  VIADD R0, R4, 0x1 ;  /* 0x0000000104007836 */ /* 0x001fca0000000000 */
[----:B------:R-:W-:-:S04]  /*17550*/  ISETP.NE.AND P0, PT, R0, 0x4, PT ;  /* 0x000000040000780c */ /* 0x000fc80003f05270 */
[----:B------:R-:W-:Y:S02]  /*17560*/  SEL R2, RZ, 0x1, P0 ;  /* 0x00000001ff027807 */ /* 0x000fe40000000000 */
[----:B------:R-:W-:Y:S02]  /*17570*/  SEL R0, R0, RZ, P0 ;  /* 0x000000ff00007207 */ /* 0x000fe40000000000 */
[----:B------:R-:W-:Y:S02]  /*17580*/  LOP3.LUT R2, R5, R2, RZ, 0x3c, !PT ;  /* 0x0000000205027212 */ /* 0x000fe400078e3cff */
[----:B------:R-:W-:Y:S02]  /*17590*/  LEA R3, R0, R3, 0x3 ;  /* 0x0000000300037211 */ /* 0x000fe400078e18ff */
[----:B------:R-:W-:-:S07]  /*175a0*/  SHF.L.U32 R0, R2, 0x1f, RZ ;  /* 0x0000001f02007819 */ /* 0x000fce00000006ff */
.L_x_564:
[----:B0-----:R0:W1:Y:S02]  /*175b0*/  SYNCS.PHASECHK.TRANS64.TRYWAIT P0, [R3+URZ], R0 ;  /* 0x00000000030075a7 */ /* 0x001064000800017f */
[----:B-1----:R-:W-:Y:S05]  /*175c0*/  @!P0 NANOSLEEP.SYNCS 0x989680 ;  /* 0x009896800000895d */ /* 0x002fea0003900000 */
[----:B------:R-:W1:Y:S02]  /*175d0*/  @!P0 SYNCS.PHASECHK.TRANS64 P0, [R3+URZ], R0 ;  /* 0x00000000030085a7 */ /* 0x000e64000800007f */
[----:B-1----:R-:W-:Y:S05]  /*175e0*/  @!P0 BRA `(.L_x_564) ;  /* 0xfffffffc00f08947 */ /* 0x002fea000383ffff */
.L_x_559:
[----:B------:R-:W-:Y:S05]  /*175f0*/  BSYNC B0 ;  /* 0x0000000000007941 */ /* 0x000fea0003800000 */
.L_x_558:
[----:B------:R-:W-:Y:S05]  /*17600*/  EXIT ;  /* 0x000000000000794d */ /* 0x000fea0003800000 */
.L_x_17:
[----:B-1----:R1:W4:Y:S02]  /*17610*/  SYNCS.PHASECHK.TRANS64.TRYWAIT P1, [R3+URZ], R0 ;  /* 0x00000000030075a7 */ /* 0x002324000802017f */
[----:B----4-:R-:W-:Y:S05]  /*17620*/  @!P1 NANOSLEEP.SYNCS 0x989680 ;  /* 0x009896800000995d */ /* 0x010fea0003900000 */
[----:B------:R-:W4:Y:S02]  /*17630*/  @!P1 SYNCS.PHASECHK.TRANS64 P1, [R3+URZ], R0 ;  /* 0x00000000030095a7 */ /* 0x000f24000802007f */
[----:B----4-:R-:W-:Y:S05]  /*17640*/  @!P1 BRA `(.L_x_17) ;  /* 0xfffffffc00f09947 */ /* 0x010fea000383ffff */
[----:B------:R-:W-:Y:S05]  /*17650*/  BRA `(.L_x_16) ;  /* 0xfffffe9c00707947 */ /* 0x000fea000383ffff */
.L_x_22:
[----:B-1----:R-:W-:-:S04]  /*17660*/  IMAD.U32 R5, RZ, RZ, UR4 ;  /* 0x00000004ff057e24 */ /* 0x002fc8000f8e00ff */
[----:B------:R1:W2:Y:S03]  /*17670*/  SYNCS.PHASECHK.TRANS64.TRYWAIT P1, [R5+URZ], R4 ;  /* 0x00000004050075a7 */ /* 0x0002a6000802017f */
[----:B--2---:R-:W-:Y:S05]  /*17680*/  @!P1 NANOSLEEP.SYNCS 0x989680 ;  /* 0x009896800000995d */ /* 0x004fea0003900000 */
[----:B------:R-:W2:Y:S02]  /*17690*/  @!P1 SYNCS.PHASECHK.TRANS64 P1, [R5+URZ], R4 ;  /* 0x00000004050095a7 */ /* 0x000ea4000802007f */
[----:B--2---:R-:W-:Y:S05]  /*176a0*/  @!P1 BRA `(.L_x_22) ;  /* 0xfffffffc00ec9947 */ /* 0x004fea000383ffff */
[----:B------:R-:W-:Y:S05]  /*176b0*/  BRA `(.L_x_21) ;  /* 0xfffffeb000d07947 */ /* 0x000fea000383ffff */
.L_x_545:
[----:B------:R-:W-:Y:S01]  /*176c0*/  BSSY B1, `(.L_x_565) ;  /* 0x0000006000017945 */ /* 0x000fe20003800000 */
[----:B------:R-:W-:-:S07]  /*176d0*/  IMAD.MOV.U32 R15, RZ, RZ, -0x1 ;  /* 0xffffffffff0f7424 */ /* 0x000fce00078e00ff */
[----:B------:R-:W-:Y:S05]  /*176e0*/  WARPSYNC.COLLECTIVE R15, `(.L_x_566) ;  /* 0x000000000f0c7348 */ /* 0x000fea0003c00000 */
[----:B------:R-:W-:Y:S02]  /*176f0*/  ELECT P6, UR62, PT ;  /* 0x00000000003e782f */ /* 0x000fe400038c0000 */
[----:B------:R-:W-:Y:S01]  /*17700*/  MOV R14, UR62 ;  /* 0x0000003e000e7c02 */ /* 0x000fe20008000f00 */
[----:B------:R-:W-:Y:S10]  /*17710*/  ENDCOLLECTIVE ;  /* 0x000000000000791b */ /* 0x000ff40003800000 */
.L_x_566:
[----:B------:R-:W-:Y:S05]  /*17720*/  BSYNC B1 ;  /* 0x0000000000017941 */ /* 0x000fea0003800000 */
.L_x_565:
[----:B------:R-:W-:Y:S05]  /*17730*/  BRA `(.L_x_567) ;  /* 0xfffffff0001c7947 */ /* 0x000fea000383ffff */
.L_x_548:
[----:B0-----:R0:W1:Y:S02]  /*17740*/  SYNCS.PHASECHK.TRANS64.TRYWAIT P1, [R10+URZ+0x20], R5 ;  /* 0x000020050a0075a7 */ /* 0x001064000802017f */
[----:B-1----:R-:W-:Y:S05]  /*17750*/  @!P1 NANOSLEEP.SYNCS 0x989680 ;  /* 0x009896800000995d */ /* 0x002fea0003900000 */
[----:B------:R-:W1:Y:S02]  /*17760*/  @!P1 SYNCS.PHASECHK.TRANS64 P1, [R10+URZ+0x20], R5 ;  /* 0x000020050a0095a7 */ /* 0x000e64000802007f */
[----:B-1----:R-:W-:Y:S05]  /*17770*/  @!P1 BRA `(.L_x_548) ;  /* 0xfffffffc00f09947 */ /* 0x002fea000383ffff */
[----:B------:R-:W-:Y:S05]  /*17780*/  BRA `(.L_x_568) ;  /* 0xfffffff000507947 */ /* 0x000fea000383ffff */
.L_x_557:
[----:B------:R-:W-:Y:S01]  /*17790*/  BSSY B0, `(.L_x_569) ;  /* 0x0000006000007945 */ /* 0x000fe20003800000 */
[----:B------:R-:W-:-:S07]  /*177a0*/  IMAD.MOV.U32 R15, RZ, RZ, -0x1 ;  /* 0xffffffffff0f7424 */ /* 0x000fce00078e00ff */
[----:B------:R-:W-:Y:S05]  /*177b0*/  WARPSYNC.COLLECTIVE R15, `(.L_x_570) ;  /* 0x000000000f0c7348 */ /* 0x000fea0003c00000 */
[----:B------:R-:W-:Y:S02]  /*177c0*/  ELECT P6, UR62, PT ;  /* 0x00000000003e782f */ /* 0x000fe400038c0000 */
[----:B------:R-:W-:Y:S01]  /*177d0*/  MOV R14, UR62 ;  /* 0x0000003e000e7c02 */ /* 0x000fe20008000f00 */
[----:B------:R-:W-:Y:S10]  /*177e0*/  ENDCOLLECTIVE ;  /* 0x000000000000791b */ /* 0x000ff40003800000 */
.L_x_570:
[----:B------:R-:W-:Y:S05]  /*177f0*/  BSYNC B0 ;  /* 0x0000000000007941 */ /* 0x000fea0003800000 */
.L_x_569:
[----:B------:R-:W-:Y:S05]  /*17800*/  BRA `(.L_x_571) ;  /* 0xfffffff800c87947 */ /* 0x000fea000383ffff */
.L_x_561:
[----:B0-----:R0:W1:Y:S02]  /*17810*/  SYNCS.PHASECHK.TRANS64.TRYWAIT P0, [R5+URZ], R2 ;  /* 0x00000002050075a7 */ /* 0x001064000800017f */
[----:B-1----:R-:W-:Y:S05]  /*17820*/  @!P0 NANOSLEEP.SYNCS 0x989680 ;  /* 0x009896800000895d */ /* 0x002fea0003900000 */
[----:B------:R-:W1:Y:S02]  /*17830*/  @!P0 SYNCS.PHASECHK.TRANS64 P0, [R5+URZ], R2 ;  /* 0x00000002050085a7 */ /* 0x000e64000800007f */
[----:B-1----:R-:W-:Y:S05]  /*17840*/  @!P0 BRA `(.L_x_561) ;  /* 0xfffffffc00f08947 */ /* 0x002fea000383ffff */
[----:B------:R-:W-:Y:S05]  /*17850*/  BRA `(.L_x_572) ;  /* 0xfffffff800f07947 */ /* 0x000fea000383ffff */
.L_x_562:
[----:B0-----:R0:W1:Y:S02]  /*17860*/  SYNCS.PHASECHK.TRANS64.TRYWAIT P0, [R7+URZ], R0 ;  /* 0x00000000070075a7 */ /* 0x001064000800017f */
[----:B-1----:R-:W-:Y:S05]  /*17870*/  @!P0 NANOSLEEP.SYNCS 0x989680 ;  /* 0x009896800000895d */ /* 0x002fea0003900000 */
[----:B------:R-:W1:Y:S02]  /*17880*/  @!P0 SYNCS.PHASECHK.TRANS64 P0, [R7+URZ], R0 ;  /* 0x00000000070085a7 */ /* 0x000e64000800007f */
[----:B-1----:R-:W-:Y:S05]  /*17890*/  @!P0 BRA `(.L_x_562) ;  /* 0xfffffffc00f08947 */ /* 0x002fea000383ffff */
[----:B------:R-:W-:Y:S05]  /*178a0*/  BRA `(.L_x_573) ;  /* 0xfffffffc00007947 */ /* 0x000fea000383ffff */
.L_x_563:
[----:B0-----:R0:W1:Y:S02]  /*178b0*/  SYNCS.PHASECHK.TRANS64.TRYWAIT P0, [R7+URZ], R0 ;  /* 0x00000000070075a7 */ /* 0x001064000800017f */
[----:B-1----:R-:W-:Y:S05]  /*178c0*/  @!P0 NANOSLEEP.SYNCS 0x989680 ;  /* 0x009896800000895d */ /* 0x002fea0003900000 */
[----:B------:R-:W1:Y:S02]  /*178d0*/  @!P0 SYNCS.PHASECHK.TRANS64 P0, [R7+URZ], R0 ;  /* 0x00000000070085a7 */ /* 0x000e64000800007f */
[----:B-1----:R-:W-:Y:S05]  /*178e0*/  @!P0 BRA `(.L_x_563) ;  /* 0xfffffffc00f08947 */ /* 0x002fea000383ffff */
[----:B------:R-:W-:Y:S05]  /*178f0*/  BRA `(.L_x_574) ;  /* 0xfffffffc00107947 */ /* 0x000fea000383ffff */
.L_x_575:
[----:B------:R-:W-:-:S00]  /*17900*/  BRA `(.L_x_575) ;  /* 0xfffffffc00fc7947 */ /* 0x000fc0000383ffff */
[----:B------:R-:W-:-:S00]  /*17910*/  NOP ;  /* 0x0000000000007918 */ /* 0x000fc00000000000 */
        /* <DEDUP_REMOVED lines=14> */
.L_x_576:


//--------------------- .nv.global.init           --------------------------
	.section	.nv.global.init,"aw",@progbits
.nv.global.init:
	.type		$str$22,@object
	.size		$str$22,($str$23 - $str$22)
$str$22:
        /*0000*/ 	.byte	0x6b, 0x5f, 0x74, 0x69, 0x6c, 0x65, 0x5f, 0x63, 0x6f, 0x75, 0x6e, 0x74, 0x20, 0x3e, 0x3d, 0x20
        /*0010*/ 	.byte	0x31, 0x00
	.type		$str$23,@object
	.size		$str$23,(__unnamed_1 - $str$23)
$str$23:
        /*0012*/ 	.byte	0x2f, 0x74, 0x6d, 0x70, 0x2f, 0x63, 0x75, 0x74, 0x6c, 0x61, 0x73, 0x73, 0x5f, 0x73, 0x77, 0x65
        /*0022*/ 	.byte	0x65, 0x70, 0x5f, 0x73, 0x72, 0x63, 0x2f, 0x69, 0x6e, 0x63, 0x6c, 0x75, 0x64, 0x65, 0x2f, 0x63
        /*0032*/ 	.byte	0x75, 0x74, 0x6c, 0x61, 0x73, 0x73, 0x2f, 0x67, 0x65, 0x6d, 0x6d, 0x2f, 0x63, 0x6f, 0x6c, 0x6c
        /*0042*/ 	.byte	0x65, 0x63, 0x74, 0x69, 0x76, 0x65, 0x2f, 0x73, 0x6d, 0x39, 0x30, 0x5f, 0x6d, 0x6d, 0x61, 0x5f
        /*0052*/ 	.byte	0x74, 0x6d, 0x61, 0x5f, 0x67, 0x6d, 0x6d, 0x61, 0x5f, 0x73, 0x73, 0x5f, 0x77, 0x61, 0x72, 0x70
        /*0062*/ 	.byte	0x73, 0x70, 0x65, 0x63, 0x69, 0x61, 0x6c, 0x69, 0x7a, 0x65, 0x64, 0x2e, 0x68, 0x70, 0x70, 0x00
	.type		__unnamed_1,@object
	.size		__unnamed_1,(.L_0 - __unnamed_1)
__unnamed_1:
        /* <DEDUP_REMOVED lines=180> */
        /*0bb2*/ 	.byte	0x74, 0x65, 0x3a, 0x3a, 0x69, 0x64, 0x65, 0x6e, 0x74, 0x69, 0x74, 0x79, 0x5d, 0x00
.L_0:


//--------------------- .nv.shared._ZN7cutlass13device_kernelINS_4gemm6kernel13GemmUniversalIN4cute5tupleIJiiiiEEENS1_10collective13CollectiveMmaINS1_34MainloopSm90TmaGmmaWarpSpecializedILi4ENS5_IJNS4_1CILi1EEESB_SB_EEENS1_35KernelTmaWarpSpecializedCooperativeEEENS5_IJNSA_ILi256EEESF_NSA_ILi32EEEEEENS_6half_tENS5_IJlSB_lEEESI_SJ_NS4_8TiledMMAINS4_8MMA_AtomIJNS4_4SM904GMMA26MMA_64x256x16_F32F16F16_SSILNSN_5MajorE0ELSP_0ELNSN_7ScaleInE1ELSQ_1EEEEEENS4_6LayoutINS5_IJNSA_ILi2EEESB_SB_EEENS5_IJSB_NSA_ILi0EEESW_EEEEENS5_IJNS4_10UnderscoreESZ_SZ_EEEEENS4_13SM90_TMA_LOADENS4_14ComposedLayoutINS4_7SwizzleILi2ELi4ELi3EEENS4_18smem_ptr_flag_bitsILi16EEENST_INS5_IJNSA_ILi8EEESG_EEENS5_IJSG_SB_EEEEEEEvNS4_8identityES12_S1C_vS1D_EENS_8epilogue10collective6detail29Sm90TmaWarpSpecializedAdapterINS1G_15DefaultEpilogueISI_SJ_SJ_NS1F_6thread17LinearCombinationISI_Li1EffLNS1K_9ScaleType4KindE0ELNS_15FloatRoundStyleE2ESI_EENS1_15EpilogueDefaultEEEEEvvEEEEvNT_6ParamsE --------------------------
	.section	.nv.shared._ZN7cutlass13device_kernelINS_4gemm6kernel13GemmUniversalIN4cute5tupleIJiiiiEEENS1_10collective13CollectiveMmaINS1_34MainloopSm90TmaGmmaWarpSpecializedILi4ENS5_IJNS4_1CILi1EEESB_SB_EEENS1_35KernelTmaWarpSpecializedCooperativeEEENS5_IJNSA_ILi256EEESF_NSA_ILi32EEEEEENS_6half_tENS5_IJlSB_lEEESI_SJ_NS4_8TiledMMAINS4_8MMA_AtomIJNS4_4SM904GMMA26MMA_64x256x16_F32F16F16_SSILNSN_5MajorE0ELSP_0ELNSN_7ScaleInE1ELSQ_1EEEEEENS4_6LayoutINS5_IJNSA_ILi2EEESB_SB_EEENS5_IJSB_NSA_ILi0EEESW_EEEEENS5_IJNS4_10UnderscoreESZ_SZ_EEEEENS4_13SM90_TMA_LOADENS4_14ComposedLayoutINS4_7SwizzleILi2ELi4ELi3EEENS4_18smem_ptr_flag_bitsILi16EEENST_INS5_IJNSA_ILi8EEESG_EEENS5_IJSG_SB_EEEEEEEvNS4_8identityES12_S1C_vS1D_EENS_8epilogue10collective6detail29Sm90TmaWarpSpecializedAdapterINS1G_15DefaultEpilogueISI_SJ_SJ_NS1F_6thread17LinearCombinationISI_Li1EffLNS1K_9ScaleType4KindE0ELNS_15FloatRoundStyleE2ESI_EENS1_15EpilogueDefaultEEEEEvvEEEEvNT_6ParamsE,"aw",@nobits
	.sectionflags	@""
	.align	16
	.zero		1024


//--------------------- .nv.shared.reserved.0     --------------------------
	.section	.nv.shared.reserved.0,"aw",@nobits
	.weak		__nv_reservedSMEM_offset_0_alias
	.size		__nv_reservedSMEM_offset_0_alias, 0, 0
	.other		__nv_reservedSMEM_offset_0_alias,@"STO_CUDA_RESERVED_SHARED STV_DEFAULT"
__nv_reservedSMEM_offset_0_alias:
	.zero		0


//--------------------- .nv.global                --------------------------
	.section	.nv.global,"aw",@nobits
.nv.global:
	.type		_ZN39_INTERNAL_4c5fb7e0_4_k_cu_75b03f17_30754cute1_E,@object
	.size		_ZN39_INTERNAL_4c5fb7e0_4_k_cu_75b03f17_30754cute1_E,(_ZN39_INTERNAL_4c5fb7e0_4_k_cu_75b03f17_30754cuda3std3__45__cpo6cbeginE - _ZN39_INTERNAL_4c5fb7e0_4_k_cu_75b03f17_30754cute1_E)
_ZN39_INTERNAL_4c5fb7e0_4_k_cu_75b03f17_30754cute1_E:
	.zero		1
	.type		_ZN39_INTERNAL_4c5fb7e0_4_k_cu_75b03f17_30754cuda3std3__45__cpo6cbeginE,@object
	.size		_ZN39_INTERNAL_4c5fb7e0_4_k_cu_75b03f17_30754cuda3std3__45__cpo6cbeginE,(_ZN39_INTERNAL_4c5fb7e0_4_k_cu_75b03f17_30754cuda3std3__48in_placeE - _ZN39_INTERNAL_4c5fb7e0_4_k_cu_75b03f17_30754cuda3std3__45__cpo6cbeginE)
_ZN39_INTERNAL_4c5fb7e0_4_k_cu_75b03f17_30754cuda3std3__45__cpo6cbeginE:
	.zero		1
	.type		_ZN39_INTERNAL_4c5fb7e0_4_k_cu_75b03f17_30754cuda3std3__48in_placeE,@object
	.size		_ZN39_INTERNAL_4c5fb7e0_4_k_cu_75b03f17_30754cuda3std3__48in_placeE,(_ZN39_INTERNAL_4c5fb7e0_4_k_cu_75b03f17_30754cuda3std6ranges3__45__cpo9iter_moveE - _ZN39_INTERNAL_4c5fb7e0_4_k_cu_75b03f17_30754cuda3std3__48in_placeE)
_ZN39_INTERNAL_4c5fb7e0_4_k_cu_75b03f17_30754cuda3std3__48in_placeE:
	.zero		1
	.type		_ZN39_INTERNAL_4c5fb7e0_4_k_cu_75b03f17_30754cuda3std6ranges3__45__cpo9iter_moveE,@object
	.size		_ZN39_INTERNAL_4c5fb7e0_4_k_cu_75b03f17_30754cuda3std6ranges3__45__cpo9iter_moveE,(_ZN39_INTERNAL_4c5fb7e0_4_k_cu_75b03f17_30754cuda3std3__45__cpo5beginE - _ZN39_INTERNAL_4c5fb7e0_4_k_cu_75b03f17_30754cuda3std6ranges3__45__cpo9iter_moveE)
_ZN39_INTERNAL_4c5fb7e0_4_k_cu_75b03f17_30754cuda3std6ranges3__45__cpo9iter_moveE:
	.zero		1
	.type		_ZN39_INTERNAL_4c5fb7e0_4_k_cu_75b03f17_30754cuda3std3__45__cpo5beginE,@object
	.size		_ZN39_INTERNAL_4c5fb7e0_4_k_cu_75b03f17_30754cuda3std3__45__cpo5beginE,(_ZN39_INTERNAL_4c5fb7e0_4_k_cu_75b03f17_30754cuda3std3__441_GLOBAL__N__4c5fb7e0_4_k_cu_75b03f17_30756ignoreE - _ZN39_INTERNAL_4c5fb7e0_4_k_cu_75b03f17_30754cuda3std3__45__cpo5beginE)
_ZN39_INTERNAL_4c5fb7e0_4_k_cu_75b03f17_30754cuda3std3__45__cpo5beginE:
	.zero		1
	.type		_ZN39_INTERNAL_4c5fb7e0_4_k_cu_75b03f17_30754cuda3std3__441_GLOBAL__N__4c5fb7e0_4_k_cu_75b03f17_30756ignoreE,@object
	.size		_ZN39_INTERNAL_4c5fb7e0_4_k_cu_75b03f17_30754cuda3std3__441_GLOBAL__N__4c5fb7e0_4_k_cu_75b03f17_30756ignoreE,(_ZN39_INTERNAL_4c5fb7e0_4_k_cu_75b03f17_30754cute7productE - _ZN39_INTERNAL_4c5fb7e0_4_k_cu_75b03f17_30754cuda3std3__441_GLOBAL__N__4c5fb7e0_4_k_cu_75b03f17_30756ignoreE)
_ZN39_INTERNAL_4c5fb7e0_4_k_cu_75b03f17_30754cuda3std3__441_GLOBAL__N__4c5fb7e0_4_k_cu_75b03f17_30756ignoreE:
	.zero		1
	.type		_ZN39_INTERNAL_4c5fb7e0_4_k_cu_75b03f17_30754cute7productE,@object
	.size		_ZN39_INTERNAL_4c5fb7e0_4_k_cu_75b03f17_30754cute7productE,(_ZN39_INTERNAL_4c5fb7e0_4_k_cu_75b03f17_30754cuda3std3__45__cpo3endE - _ZN39_INTERNAL_4c5fb7e0_4_k_cu_75b03f17_30754cute7productE)
_ZN39_INTERNAL_4c5fb7e0_4_k_cu_75b03f17_30754cute7productE:
	.zero		1
	.type		_ZN39_INTERNAL_4c5fb7e0_4_k_cu_75b03f17_30754cuda3std3__45__cpo3endE,@object
	.size		_ZN39_INTERNAL_4c5fb7e0_4_k_cu_75b03f17_30754cuda3std3__45__cpo3endE,(_ZN39_INTERNAL_4c5fb7e0_4_k_cu_75b03f17_30754cuda3std3__419piecewise_constructE - _ZN39_INTERNAL_4c5fb7e0_4_k_cu_75b03f17_30754cuda3std3__45__cpo3endE)
_ZN39_INTERNAL_4c5fb7e0_4_k_cu_75b03f17_30754cuda3std3__45__cpo3endE:
	.zero		1
	.type		_ZN39_INTERNAL_4c5fb7e0_4_k_cu_75b03f17_30754cuda3std3__419piecewise_constructE,@object
	.size		_ZN39_INTERNAL_4c5fb7e0_4_k_cu_75b03f17_30754cuda3std3__419piecewise_constructE,(_ZN39_INTERNAL_4c5fb7e0_4_k_cu_75b03f17_30754cuda3std3__45__cpo4cendE - _ZN39_INTERNAL_4c5fb7e0_4_k_cu_75b03f17_30754cuda3std3__419piecewise_constructE)
_ZN39_INTERNAL_4c5fb7e0_4_k_cu_75b03f17_30754cuda3std3__419piecewise_constructE:
	.zero		1
	.type		_ZN39_INTERNAL_4c5fb7e0_4_k_cu_75b03f17_30754cuda3std3__45__cpo4cendE,@object
	.size		_ZN39_INTERNAL_4c5fb7e0_4_k_cu_75b03f17_30754cuda3std3__45__cpo4cendE,(_ZN39_INTERNAL_4c5fb7e0_4_k_cu_75b03f17_30754cuda3std6ranges3__45__cpo4swapE - _ZN39_INTERNAL_4c5fb7e0_4_k_cu_75b03f17_30754cuda3std3__45__cpo4cendE)
_ZN39_INTERNAL_4c5fb7e0_4_k_cu_75b03f17_30754cuda3std3__45__cpo4cendE:
	.zero		1
	.type		_ZN39_INTERNAL_4c5fb7e0_4_k_cu_75b03f17_30754cuda3std6ranges3__45__cpo4swapE,@object
	.size		_ZN39_INTERNAL_4c5fb7e0_4_k_cu_75b03f17_30754cuda3std6ranges3__45__cpo4swapE,(.L_8 - _ZN39_INTERNAL_4c5fb7e0_4_k_cu_75b03f17_30754cuda3std6ranges3__45__cpo4swapE)
_ZN39_INTERNAL_4c5fb7e0_4_k_cu_75b03f17_30754cuda3std6ranges3__45__cpo4swapE:
	.zero		1
.L_8:


//--------------------- .nv.constant0._ZN7cutlass13device_kernelINS_4gemm6kernel13GemmUniversalIN4cute5tupleIJiiiiEEENS1_10collective13CollectiveMmaINS1_34MainloopSm90TmaGmmaWarpSpecializedILi4ENS5_IJNS4_1CILi1EEESB_SB_EEENS1_35KernelTmaWarpSpecializedCooperativeEEENS5_IJNSA_ILi256EEESF_NSA_ILi32EEEEEENS_6half_tENS5_IJlSB_lEEESI_SJ_NS4_8TiledMMAINS4_8MMA_AtomIJNS4_4SM904GMMA26MMA_64x256x16_F32F16F16_SSILNSN_5MajorE0ELSP_0ELNSN_7ScaleInE1ELSQ_1EEEEEENS4_6LayoutINS5_IJNSA_ILi2EEESB_SB_EEENS5_IJSB_NSA_ILi0EEESW_EEEEENS5_IJNS4_10UnderscoreESZ_SZ_EEEEENS4_13SM90_TMA_LOADENS4_14ComposedLayoutINS4_7SwizzleILi2ELi4ELi3EEENS4_18smem_ptr_flag_bitsILi16EEENST_INS5_IJNSA_ILi8EEESG_EEENS5_IJSG_SB_EEEEEEEvNS4_8identityES12_S1C_vS1D_EENS_8epilogue10collective6detail29Sm90TmaWarpSpecializedAdapterINS1G_15DefaultEpilogueISI_SJ_SJ_NS1F_6thread17LinearCombinationISI_Li1EffLNS1K_9ScaleType4KindE0ELNS_15FloatRoundStyleE2ESI_EENS1_15EpilogueDefaultEEEEEvvEEEEvNT_6ParamsE --------------------------
	.section	.nv.constant0._ZN7cutlass13device_kernelINS_4gemm6kernel13GemmUniversalIN4cute5tupleIJiiiiEEENS1_10collective13CollectiveMmaINS1_34MainloopSm90TmaGmmaWarpSpecializedILi4ENS5_IJNS4_1CILi1EEESB_SB_EEENS1_35KernelTmaWarpSpecializedCooperativeEEENS5_IJNSA_ILi256EEESF_NSA_ILi32EEEEEENS_6half_tENS5_IJlSB_lEEESI_SJ_NS4_8TiledMMAINS4_8MMA_AtomIJNS4_4SM904GMMA26MMA_64x256x16_F32F16F16_SSILNSN_5MajorE0ELSP_0ELNSN_7ScaleInE1ELSQ_1EEEEEENS4_6LayoutINS5_IJNSA_ILi2EEESB_SB_EEENS5_IJSB_NSA_ILi0EEESW_EEEEENS5_IJNS4_10UnderscoreESZ_SZ_EEEEENS4_13SM90_TMA_LOADENS4_14ComposedLayoutINS4_7SwizzleILi2ELi4ELi3EEENS4_18smem_ptr_flag_bitsILi16EEENST_INS5_IJNSA_ILi8EEESG_EEENS5_IJSG_SB_EEEEEEEvNS4_8identityES12_S1C_vS1D_EENS_8epilogue10collective6detail29Sm90TmaWarpSpecializedAdapterINS1G_15DefaultEpilogueISI_SJ_SJ_NS1F_6thread17LinearCombinationISI_Li1EffLNS1K_9ScaleType4KindE0ELNS_15FloatRoundStyleE2ESI_EENS1_15EpilogueDefaultEEEEEvvEEEEvNT_6ParamsE,"a",@progbits
	.sectionflags	@""
	.align	4
.nv.constant0._ZN7cutlass13device_kernelINS_4gemm6kernel13GemmUniversalIN4cute5tupleIJiiiiEEENS1_10collective13CollectiveMmaINS1_34MainloopSm90TmaGmmaWarpSpecializedILi4ENS5_IJNS4_1CILi1EEESB_SB_EEENS1_35KernelTmaWarpSpecializedCooperativeEEENS5_IJNSA_ILi256EEESF_NSA_ILi32EEEEEENS_6half_tENS5_IJlSB_lEEESI_SJ_NS4_8TiledMMAINS4_8MMA_AtomIJNS4_4SM904GMMA26MMA_64x256x16_F32F16F16_SSILNSN_5MajorE0ELSP_0ELNSN_7ScaleInE1ELSQ_1EEEEEENS4_6LayoutINS5_IJNSA_ILi2EEESB_SB_EEENS5_IJSB_NSA_ILi0EEESW_EEEEENS5_IJNS4_10UnderscoreESZ_SZ_EEEEENS4_13SM90_TMA_LOADENS4_14ComposedLayoutINS4_7SwizzleILi2ELi4ELi3EEENS4_18smem_ptr_flag_bitsILi16EEENST_INS5_IJNSA_ILi8EEESG_EEENS5_IJSG_SB_EEEEEEEvNS4_8identityES12_S1C_vS1D_EENS_8epilogue10collective6detail29Sm90TmaWarpSpecializedAdapterINS1G_15DefaultEpilogueISI_SJ_SJ_NS1F_6thread17LinearCombinationISI_Li1EffLNS1K_9ScaleType4KindE0ELNS_15FloatRoundStyleE2ESI_EENS1_15EpilogueDefaultEEEEEvvEEEEvNT_6ParamsE:
	.zero		1664


//--------------------- SYMBOLS --------------------------

	.type		.nv.reservedSmem.offset0,@object
	.size		.nv.reservedSmem.offset0,0x4
	.type		__assertfail,@function
